//
// Generated by NVIDIA NVVM Compiler
//
// Compiler Build ID: CL-36424714
// Cuda compilation tools, release 13.0, V13.0.88
// Based on NVVM 20.0.0
//

.version 9.0
.target sm_100
.address_size 64

	// .globl	_Z24SparseMatVecMulCsrKernelPjS_PfjS0_S0_
// _ZZ25runSinglePassInlusiveScanPjS_S_jE12shared_array has been demoted
// _ZZ25runSinglePassInlusiveScanPjS_S_jE19shared_previous_sum has been demoted

.visible .entry _Z24SparseMatVecMulCsrKernelPjS_PfjS0_S0_(
	.param .u64 .ptr .align 1 _Z24SparseMatVecMulCsrKernelPjS_PfjS0_S0__param_0,
	.param .u64 .ptr .align 1 _Z24SparseMatVecMulCsrKernelPjS_PfjS0_S0__param_1,
	.param .u64 .ptr .align 1 _Z24SparseMatVecMulCsrKernelPjS_PfjS0_S0__param_2,
	.param .u32 _Z24SparseMatVecMulCsrKernelPjS_PfjS0_S0__param_3,
	.param .u64 .ptr .align 1 _Z24SparseMatVecMulCsrKernelPjS_PfjS0_S0__param_4,
	.param .u64 .ptr .align 1 _Z24SparseMatVecMulCsrKernelPjS_PfjS0_S0__param_5
)
{
	.reg .pred 	%p<11>;
	.reg .b32 	%r<63>;
	.reg .b32 	%f<112>;
	.reg .b64 	%rd<98>;

	ld.param.u64 	%rd16, [_Z24SparseMatVecMulCsrKernelPjS_PfjS0_S0__param_0];
	ld.param.u64 	%rd18, [_Z24SparseMatVecMulCsrKernelPjS_PfjS0_S0__param_1];
	ld.param.u64 	%rd19, [_Z24SparseMatVecMulCsrKernelPjS_PfjS0_S0__param_2];
	ld.param.u64 	%rd20, [_Z24SparseMatVecMulCsrKernelPjS_PfjS0_S0__param_4];
	ld.param.u64 	%rd17, [_Z24SparseMatVecMulCsrKernelPjS_PfjS0_S0__param_5];
	cvta.to.global.u64 	%rd1, %rd20;
	cvta.to.global.u64 	%rd2, %rd19;
	cvta.to.global.u64 	%rd3, %rd18;
	mov.u32 	%r21, %ctaid.x;
	mov.u32 	%r22, %ntid.x;
	mov.u32 	%r23, %tid.x;
	mad.lo.s32 	%r1, %r21, %r22, %r23;
	setp.gt.u32 	%p1, %r1, 3;
	@%p1 bra 	$L__BB0_15;
	cvta.to.global.u64 	%rd21, %rd16;
	mul.wide.u32 	%rd22, %r1, 4;
	add.s64 	%rd23, %rd21, %rd22;
	ld.global.u32 	%r59, [%rd23];
	ld.global.u32 	%r3, [%rd23+4];
	setp.ge.u32 	%p2, %r59, %r3;
	mov.f32 	%f111, 0f00000000;
	@%p2 bra 	$L__BB0_14;
	add.s32 	%r24, %r59, 1;
	max.u32 	%r25, %r3, %r24;
	sub.s32 	%r4, %r25, %r59;
	and.b32  	%r5, %r4, 15;
	sub.s32 	%r26, %r59, %r25;
	setp.gt.u32 	%p3, %r26, -16;
	mov.f32 	%f111, 0f00000000;
	@%p3 bra 	$L__BB0_5;
	and.b32  	%r27, %r4, -16;
	neg.s32 	%r57, %r27;
	mul.wide.u32 	%rd24, %r59, 4;
	add.s64 	%rd25, %rd24, 32;
	add.s64 	%rd95, %rd3, %rd25;
	add.s64 	%rd94, %rd2, %rd25;
	mov.f32 	%f111, 0f00000000;
$L__BB0_4:
	.pragma "nounroll";
	ld.global.u32 	%r28, [%rd95+-32];
	ld.global.f32 	%f18, [%rd94+-32];
	mul.wide.u32 	%rd26, %r28, 4;
	add.s64 	%rd27, %rd1, %rd26;
	ld.global.f32 	%f19, [%rd27];
	fma.rn.f32 	%f20, %f18, %f19, %f111;
	ld.global.u32 	%r29, [%rd95+-28];
	ld.global.f32 	%f21, [%rd94+-28];
	mul.wide.u32 	%rd28, %r29, 4;
	add.s64 	%rd29, %rd1, %rd28;
	ld.global.f32 	%f22, [%rd29];
	fma.rn.f32 	%f23, %f21, %f22, %f20;
	ld.global.u32 	%r30, [%rd95+-24];
	ld.global.f32 	%f24, [%rd94+-24];
	mul.wide.u32 	%rd30, %r30, 4;
	add.s64 	%rd31, %rd1, %rd30;
	ld.global.f32 	%f25, [%rd31];
	fma.rn.f32 	%f26, %f24, %f25, %f23;
	ld.global.u32 	%r31, [%rd95+-20];
	ld.global.f32 	%f27, [%rd94+-20];
	mul.wide.u32 	%rd32, %r31, 4;
	add.s64 	%rd33, %rd1, %rd32;
	ld.global.f32 	%f28, [%rd33];
	fma.rn.f32 	%f29, %f27, %f28, %f26;
	ld.global.u32 	%r32, [%rd95+-16];
	ld.global.f32 	%f30, [%rd94+-16];
	mul.wide.u32 	%rd34, %r32, 4;
	add.s64 	%rd35, %rd1, %rd34;
	ld.global.f32 	%f31, [%rd35];
	fma.rn.f32 	%f32, %f30, %f31, %f29;
	ld.global.u32 	%r33, [%rd95+-12];
	ld.global.f32 	%f33, [%rd94+-12];
	mul.wide.u32 	%rd36, %r33, 4;
	add.s64 	%rd37, %rd1, %rd36;
	ld.global.f32 	%f34, [%rd37];
	fma.rn.f32 	%f35, %f33, %f34, %f32;
	ld.global.u32 	%r34, [%rd95+-8];
	ld.global.f32 	%f36, [%rd94+-8];
	mul.wide.u32 	%rd38, %r34, 4;
	add.s64 	%rd39, %rd1, %rd38;
	ld.global.f32 	%f37, [%rd39];
	fma.rn.f32 	%f38, %f36, %f37, %f35;
	ld.global.u32 	%r35, [%rd95+-4];
	ld.global.f32 	%f39, [%rd94+-4];
	mul.wide.u32 	%rd40, %r35, 4;
	add.s64 	%rd41, %rd1, %rd40;
	ld.global.f32 	%f40, [%rd41];
	fma.rn.f32 	%f41, %f39, %f40, %f38;
	ld.global.u32 	%r36, [%rd95];
	ld.global.f32 	%f42, [%rd94];
	mul.wide.u32 	%rd42, %r36, 4;
	add.s64 	%rd43, %rd1, %rd42;
	ld.global.f32 	%f43, [%rd43];
	fma.rn.f32 	%f44, %f42, %f43, %f41;
	ld.global.u32 	%r37, [%rd95+4];
	ld.global.f32 	%f45, [%rd94+4];
	mul.wide.u32 	%rd44, %r37, 4;
	add.s64 	%rd45, %rd1, %rd44;
	ld.global.f32 	%f46, [%rd45];
	fma.rn.f32 	%f47, %f45, %f46, %f44;
	ld.global.u32 	%r38, [%rd95+8];
	ld.global.f32 	%f48, [%rd94+8];
	mul.wide.u32 	%rd46, %r38, 4;
	add.s64 	%rd47, %rd1, %rd46;
	ld.global.f32 	%f49, [%rd47];
	fma.rn.f32 	%f50, %f48, %f49, %f47;
	ld.global.u32 	%r39, [%rd95+12];
	ld.global.f32 	%f51, [%rd94+12];
	mul.wide.u32 	%rd48, %r39, 4;
	add.s64 	%rd49, %rd1, %rd48;
	ld.global.f32 	%f52, [%rd49];
	fma.rn.f32 	%f53, %f51, %f52, %f50;
	ld.global.u32 	%r40, [%rd95+16];
	ld.global.f32 	%f54, [%rd94+16];
	mul.wide.u32 	%rd50, %r40, 4;
	add.s64 	%rd51, %rd1, %rd50;
	ld.global.f32 	%f55, [%rd51];
	fma.rn.f32 	%f56, %f54, %f55, %f53;
	ld.global.u32 	%r41, [%rd95+20];
	ld.global.f32 	%f57, [%rd94+20];
	mul.wide.u32 	%rd52, %r41, 4;
	add.s64 	%rd53, %rd1, %rd52;
	ld.global.f32 	%f58, [%rd53];
	fma.rn.f32 	%f59, %f57, %f58, %f56;
	ld.global.u32 	%r42, [%rd95+24];
	ld.global.f32 	%f60, [%rd94+24];
	mul.wide.u32 	%rd54, %r42, 4;
	add.s64 	%rd55, %rd1, %rd54;
	ld.global.f32 	%f61, [%rd55];
	fma.rn.f32 	%f62, %f60, %f61, %f59;
	ld.global.u32 	%r43, [%rd95+28];
	ld.global.f32 	%f63, [%rd94+28];
	mul.wide.u32 	%rd56, %r43, 4;
	add.s64 	%rd57, %rd1, %rd56;
	ld.global.f32 	%f64, [%rd57];
	fma.rn.f32 	%f111, %f63, %f64, %f62;
	add.s32 	%r59, %r59, 16;
	add.s32 	%r57, %r57, 16;
	add.s64 	%rd95, %rd95, 64;
	add.s64 	%rd94, %rd94, 64;
	setp.ne.s32 	%p4, %r57, 0;
	@%p4 bra 	$L__BB0_4;
$L__BB0_5:
	setp.eq.s32 	%p5, %r5, 0;
	@%p5 bra 	$L__BB0_14;
	and.b32  	%r12, %r4, 7;
	setp.lt.u32 	%p6, %r5, 8;
	@%p6 bra 	$L__BB0_8;
	mul.wide.u32 	%rd58, %r59, 4;
	add.s64 	%rd59, %rd3, %rd58;
	ld.global.u32 	%r44, [%rd59];
	add.s64 	%rd60, %rd2, %rd58;
	ld.global.f32 	%f66, [%rd60];
	mul.wide.u32 	%rd61, %r44, 4;
	add.s64 	%rd62, %rd1, %rd61;
	ld.global.f32 	%f67, [%rd62];
	fma.rn.f32 	%f68, %f66, %f67, %f111;
	ld.global.u32 	%r45, [%rd59+4];
	ld.global.f32 	%f69, [%rd60+4];
	mul.wide.u32 	%rd63, %r45, 4;
	add.s64 	%rd64, %rd1, %rd63;
	ld.global.f32 	%f70, [%rd64];
	fma.rn.f32 	%f71, %f69, %f70, %f68;
	ld.global.u32 	%r46, [%rd59+8];
	ld.global.f32 	%f72, [%rd60+8];
	mul.wide.u32 	%rd65, %r46, 4;
	add.s64 	%rd66, %rd1, %rd65;
	ld.global.f32 	%f73, [%rd66];
	fma.rn.f32 	%f74, %f72, %f73, %f71;
	ld.global.u32 	%r47, [%rd59+12];
	ld.global.f32 	%f75, [%rd60+12];
	mul.wide.u32 	%rd67, %r47, 4;
	add.s64 	%rd68, %rd1, %rd67;
	ld.global.f32 	%f76, [%rd68];
	fma.rn.f32 	%f77, %f75, %f76, %f74;
	ld.global.u32 	%r48, [%rd59+16];
	ld.global.f32 	%f78, [%rd60+16];
	mul.wide.u32 	%rd69, %r48, 4;
	add.s64 	%rd70, %rd1, %rd69;
	ld.global.f32 	%f79, [%rd70];
	fma.rn.f32 	%f80, %f78, %f79, %f77;
	ld.global.u32 	%r49, [%rd59+20];
	ld.global.f32 	%f81, [%rd60+20];
	mul.wide.u32 	%rd71, %r49, 4;
	add.s64 	%rd72, %rd1, %rd71;
	ld.global.f32 	%f82, [%rd72];
	fma.rn.f32 	%f83, %f81, %f82, %f80;
	ld.global.u32 	%r50, [%rd59+24];
	ld.global.f32 	%f84, [%rd60+24];
	mul.wide.u32 	%rd73, %r50, 4;
	add.s64 	%rd74, %rd1, %rd73;
	ld.global.f32 	%f85, [%rd74];
	fma.rn.f32 	%f86, %f84, %f85, %f83;
	ld.global.u32 	%r51, [%rd59+28];
	ld.global.f32 	%f87, [%rd60+28];
	mul.wide.u32 	%rd75, %r51, 4;
	add.s64 	%rd76, %rd1, %rd75;
	ld.global.f32 	%f88, [%rd76];
	fma.rn.f32 	%f111, %f87, %f88, %f86;
	add.s32 	%r59, %r59, 8;
$L__BB0_8:
	setp.eq.s32 	%p7, %r12, 0;
	@%p7 bra 	$L__BB0_14;
	and.b32  	%r15, %r4, 3;
	setp.lt.u32 	%p8, %r12, 4;
	@%p8 bra 	$L__BB0_11;
	mul.wide.u32 	%rd77, %r59, 4;
	add.s64 	%rd78, %rd3, %rd77;
	ld.global.u32 	%r52, [%rd78];
	add.s64 	%rd79, %rd2, %rd77;
	ld.global.f32 	%f90, [%rd79];
	mul.wide.u32 	%rd80, %r52, 4;
	add.s64 	%rd81, %rd1, %rd80;
	ld.global.f32 	%f91, [%rd81];
	fma.rn.f32 	%f92, %f90, %f91, %f111;
	ld.global.u32 	%r53, [%rd78+4];
	ld.global.f32 	%f93, [%rd79+4];
	mul.wide.u32 	%rd82, %r53, 4;
	add.s64 	%rd83, %rd1, %rd82;
	ld.global.f32 	%f94, [%rd83];
	fma.rn.f32 	%f95, %f93, %f94, %f92;
	ld.global.u32 	%r54, [%rd78+8];
	ld.global.f32 	%f96, [%rd79+8];
	mul.wide.u32 	%rd84, %r54, 4;
	add.s64 	%rd85, %rd1, %rd84;
	ld.global.f32 	%f97, [%rd85];
	fma.rn.f32 	%f98, %f96, %f97, %f95;
	ld.global.u32 	%r55, [%rd78+12];
	ld.global.f32 	%f99, [%rd79+12];
	mul.wide.u32 	%rd86, %r55, 4;
	add.s64 	%rd87, %rd1, %rd86;
	ld.global.f32 	%f100, [%rd87];
	fma.rn.f32 	%f111, %f99, %f100, %f98;
	add.s32 	%r59, %r59, 4;
$L__BB0_11:
	setp.eq.s32 	%p9, %r15, 0;
	@%p9 bra 	$L__BB0_14;
	mul.wide.u32 	%rd88, %r59, 4;
	add.s64 	%rd97, %rd2, %rd88;
	add.s64 	%rd96, %rd3, %rd88;
	neg.s32 	%r62, %r15;
$L__BB0_13:
	.pragma "nounroll";
	ld.global.u32 	%r56, [%rd96];
	ld.global.f32 	%f101, [%rd97];
	mul.wide.u32 	%rd89, %r56, 4;
	add.s64 	%rd90, %rd1, %rd89;
	ld.global.f32 	%f102, [%rd90];
	fma.rn.f32 	%f111, %f101, %f102, %f111;
	add.s64 	%rd97, %rd97, 4;
	add.s64 	%rd96, %rd96, 4;
	add.s32 	%r62, %r62, 1;
	setp.ne.s32 	%p10, %r62, 0;
	@%p10 bra 	$L__BB0_13;
$L__BB0_14:
	cvta.to.global.u64 	%rd91, %rd17;
	add.s64 	%rd93, %rd91, %rd22;
	st.global.f32 	[%rd93], %f111;
$L__BB0_15:
	ret;

}
	// .globl	_Z24CooToCsrConversionKernelPjS_PfS_S_S0_jS_S_S_S_
.visible .entry _Z24CooToCsrConversionKernelPjS_PfS_S_S0_jS_S_S_S_(
	.param .u64 .ptr .align 1 _Z24CooToCsrConversionKernelPjS_PfS_S_S0_jS_S_S_S__param_0,
	.param .u64 .ptr .align 1 _Z24CooToCsrConversionKernelPjS_PfS_S_S0_jS_S_S_S__param_1,
	.param .u64 .ptr .align 1 _Z24CooToCsrConversionKernelPjS_PfS_S_S0_jS_S_S_S__param_2,
	.param .u64 .ptr .align 1 _Z24CooToCsrConversionKernelPjS_PfS_S_S0_jS_S_S_S__param_3,
	.param .u64 .ptr .align 1 _Z24CooToCsrConversionKernelPjS_PfS_S_S0_jS_S_S_S__param_4,
	.param .u64 .ptr .align 1 _Z24CooToCsrConversionKernelPjS_PfS_S_S0_jS_S_S_S__param_5,
	.param .u32 _Z24CooToCsrConversionKernelPjS_PfS_S_S0_jS_S_S_S__param_6,
	.param .u64 .ptr .align 1 _Z24CooToCsrConversionKernelPjS_PfS_S_S0_jS_S_S_S__param_7,
	.param .u64 .ptr .align 1 _Z24CooToCsrConversionKernelPjS_PfS_S_S0_jS_S_S_S__param_8,
	.param .u64 .ptr .align 1 _Z24CooToCsrConversionKernelPjS_PfS_S_S0_jS_S_S_S__param_9,
	.param .u64 .ptr .align 1 _Z24CooToCsrConversionKernelPjS_PfS_S_S0_jS_S_S_S__param_10
)
{
	.reg .pred 	%p<18>;
	.reg .b32 	%r<51>;
	.reg .b32 	%f<14>;
	.reg .b64 	%rd<51>;
	// demoted variable
	.shared .align 4 .b8 _ZZ25runSinglePassInlusiveScanPjS_S_jE12shared_array[16];
	// demoted variable
	.shared .align 4 .f32 _ZZ25runSinglePassInlusiveScanPjS_S_jE19shared_previous_sum;
	ld.param.u64 	%rd13, [_Z24CooToCsrConversionKernelPjS_PfS_S_S0_jS_S_S_S__param_0];
	ld.param.u64 	%rd14, [_Z24CooToCsrConversionKernelPjS_PfS_S_S0_jS_S_S_S__param_3];
	ld.param.u32 	%r12, [_Z24CooToCsrConversionKernelPjS_PfS_S_S0_jS_S_S_S__param_6];
	ld.param.u64 	%rd15, [_Z24CooToCsrConversionKernelPjS_PfS_S_S0_jS_S_S_S__param_7];
	ld.param.u64 	%rd16, [_Z24CooToCsrConversionKernelPjS_PfS_S_S0_jS_S_S_S__param_8];
	ld.param.u64 	%rd17, [_Z24CooToCsrConversionKernelPjS_PfS_S_S0_jS_S_S_S__param_9];
	ld.param.u64 	%rd18, [_Z24CooToCsrConversionKernelPjS_PfS_S_S0_jS_S_S_S__param_10];
	cvta.to.global.u64 	%rd1, %rd18;
	cvta.to.global.u64 	%rd2, %rd14;
	cvta.to.global.u64 	%rd3, %rd17;
	cvta.to.global.u64 	%rd4, %rd16;
	cvta.to.global.u64 	%rd5, %rd15;
	cvta.to.global.u64 	%rd19, %rd13;
	mov.u32 	%r1, %ctaid.x;
	mov.u32 	%r2, %ntid.x;
	mov.u32 	%r3, %tid.x;
	mad.lo.s32 	%r4, %r1, %r2, %r3;
	setp.ge.u32 	%p1, %r4, %r12;
	mul.wide.u32 	%rd20, %r4, 4;
	add.s64 	%rd6, %rd19, %rd20;
	@%p1 bra 	$L__BB1_2;
	ld.global.u32 	%r14, [%rd6];
	mul.wide.u32 	%rd21, %r14, 4;
	add.s64 	%rd22, %rd5, %rd21;
	atom.global.add.u32 	%r49, [%rd22], 1;
$L__BB1_2:
	bar.sync 	0;
	setp.gt.u32 	%p2, %r4, 3;
	add.s64 	%rd7, %rd5, %rd20;
	shl.b32 	%r15, %r3, 2;
	mov.u32 	%r16, _ZZ25runSinglePassInlusiveScanPjS_S_jE12shared_array;
	add.s32 	%r7, %r16, %r15;
	@%p2 bra 	$L__BB1_4;
	ld.global.u32 	%r18, [%rd7];
	st.shared.u32 	[%r7], %r18;
	bra.uni 	$L__BB1_5;
$L__BB1_4:
	mov.b32 	%r17, 0;
	st.shared.u32 	[%r7], %r17;
$L__BB1_5:
	bar.sync 	0;
	setp.lt.u32 	%p3, %r2, 2;
	@%p3 bra 	$L__BB1_12;
	mov.b32 	%r50, 1;
$L__BB1_7:
	setp.lt.u32 	%p4, %r3, %r50;
	@%p4 bra 	$L__BB1_9;
	ld.shared.u32 	%r20, [%r7];
	sub.s32 	%r21, %r3, %r50;
	shl.b32 	%r22, %r21, 2;
	add.s32 	%r24, %r16, %r22;
	ld.shared.u32 	%r25, [%r24];
	add.s32 	%r26, %r25, %r20;
	cvt.rn.f32.u32 	%f13, %r26;
$L__BB1_9:
	setp.lt.u32 	%p5, %r3, %r50;
	bar.sync 	0;
	@%p5 bra 	$L__BB1_11;
	cvt.rzi.u32.f32 	%r27, %f13;
	st.shared.u32 	[%r7], %r27;
$L__BB1_11:
	bar.sync 	0;
	shl.b32 	%r50, %r50, 1;
	setp.lt.u32 	%p6, %r50, %r2;
	@%p6 bra 	$L__BB1_7;
$L__BB1_12:
	add.s32 	%r28, %r2, -1;
	setp.ne.s32 	%p7, %r3, %r28;
	mul.wide.u32 	%rd24, %r1, 4;
	add.s64 	%rd8, %rd4, %rd24;
	@%p7 bra 	$L__BB1_15;
	ld.shared.u32 	%r29, [%r7];
	st.global.u32 	[%rd8], %r29;
	setp.ne.s32 	%p8, %r1, 0;
	@%p8 bra 	$L__BB1_15;
	atom.global.add.u32 	%r30, [%rd3], 1;
$L__BB1_15:
	bar.sync 	0;
	setp.ne.s32 	%p9, %r3, 0;
	setp.eq.s32 	%p10, %r1, 0;
	or.pred  	%p11, %p9, %p10;
	@%p11 bra 	$L__BB1_19;
	add.s32 	%r10, %r1, -1;
	mul.wide.u32 	%rd25, %r10, 4;
	add.s64 	%rd26, %rd3, %rd25;
$L__BB1_17:
	atom.global.or.b32 	%r32, [%rd26], 0;
	setp.eq.s32 	%p12, %r32, 0;
	@%p12 bra 	$L__BB1_17;
	add.s64 	%rd28, %rd4, %rd25;
	ld.global.u32 	%r33, [%rd28];
	cvt.rn.f32.u32 	%f5, %r33;
	st.shared.f32 	[_ZZ25runSinglePassInlusiveScanPjS_S_jE19shared_previous_sum], %f5;
	ld.global.u32 	%r34, [%rd8];
	cvt.rn.f32.u32 	%f6, %r34;
	add.f32 	%f7, %f5, %f6;
	cvt.rzi.u32.f32 	%r35, %f7;
	st.global.u32 	[%rd8], %r35;
	membar.gl;
	add.s64 	%rd30, %rd3, %rd24;
	atom.global.add.u32 	%r36, [%rd30], 1;
	bra.uni 	$L__BB1_20;
$L__BB1_19:
	mov.b32 	%r31, 0;
	st.shared.u32 	[_ZZ25runSinglePassInlusiveScanPjS_S_jE19shared_previous_sum], %r31;
$L__BB1_20:
	bar.sync 	0;
	setp.gt.u32 	%p13, %r3, 3;
	@%p13 bra 	$L__BB1_22;
	ld.shared.u32 	%r37, [%r7];
	cvt.rn.f32.u32 	%f8, %r37;
	ld.shared.f32 	%f9, [_ZZ25runSinglePassInlusiveScanPjS_S_jE19shared_previous_sum];
	add.f32 	%f10, %f9, %f8;
	cvt.rzi.u32.f32 	%r38, %f10;
	st.global.u32 	[%rd7], %r38;
$L__BB1_22:
	setp.gt.u32 	%p14, %r4, 4;
	@%p14 bra 	$L__BB1_26;
	setp.ne.s32 	%p15, %r4, 0;
	@%p15 bra 	$L__BB1_25;
	mov.b32 	%r41, 0;
	st.global.u32 	[%rd2], %r41;
	bra.uni 	$L__BB1_26;
$L__BB1_25:
	add.s32 	%r39, %r4, -1;
	mul.wide.u32 	%rd31, %r39, 4;
	add.s64 	%rd32, %rd5, %rd31;
	ld.global.u32 	%r40, [%rd32];
	add.s64 	%rd34, %rd2, %rd20;
	st.global.u32 	[%rd34], %r40;
$L__BB1_26:
	bar.sync 	0;
	atom.global.add.u32 	%r42, [%rd1], 1;
	mov.u32 	%r11, %nctaid.x;
$L__BB1_27:
	atom.global.or.b32 	%r43, [%rd1], 0;
	setp.lt.u32 	%p16, %r43, %r11;
	@%p16 bra 	$L__BB1_27;
	ld.param.u32 	%r48, [_Z24CooToCsrConversionKernelPjS_PfS_S_S0_jS_S_S_S__param_6];
	setp.ge.u32 	%p17, %r4, %r48;
	@%p17 bra 	$L__BB1_30;
	ld.param.u64 	%rd50, [_Z24CooToCsrConversionKernelPjS_PfS_S_S0_jS_S_S_S__param_5];
	ld.param.u64 	%rd49, [_Z24CooToCsrConversionKernelPjS_PfS_S_S0_jS_S_S_S__param_4];
	ld.param.u64 	%rd48, [_Z24CooToCsrConversionKernelPjS_PfS_S_S0_jS_S_S_S__param_2];
	ld.param.u64 	%rd47, [_Z24CooToCsrConversionKernelPjS_PfS_S_S0_jS_S_S_S__param_1];
	ld.global.u32 	%r44, [%rd6];
	mul.wide.u32 	%rd35, %r44, 4;
	add.s64 	%rd36, %rd2, %rd35;
	ld.global.u32 	%r45, [%rd36];
	add.s32 	%r46, %r45, %r49;
	cvta.to.global.u64 	%rd37, %rd47;
	add.s64 	%rd39, %rd37, %rd20;
	ld.global.u32 	%r47, [%rd39];
	cvta.to.global.u64 	%rd40, %rd49;
	mul.wide.u32 	%rd41, %r46, 4;
	add.s64 	%rd42, %rd40, %rd41;
	st.global.u32 	[%rd42], %r47;
	cvta.to.global.u64 	%rd43, %rd48;
	add.s64 	%rd44, %rd43, %rd20;
	ld.global.f32 	%f11, [%rd44];
	cvta.to.global.u64 	%rd45, %rd50;
	add.s64 	%rd46, %rd45, %rd41;
	st.global.f32 	[%rd46], %f11;
$L__BB1_30:
	ret;

}


// ===== COMPILED SASS (sm_100) =====

	.target	sm_100

	.elftype	@"ET_EXEC"


//--------------------- .note.nv.tkinfo           --------------------------
	.section	.note.nv.tkinfo,"",@"SHT_NOTE"
	.sectionflags	@"SHF_NOTE_NV_TKINFO"
	.tkinfo
        /*0018*/ 	.word	0x00000002
        /*0030*/ 	.string	""
        /*0030*/ 	.string	"ptxas"
        /*0030*/ 	.string	"Cuda compilation tools, release 13.0, V13.0.88"
        /*0030*/ 	.string	"Build cuda_13.0.r13.0/compiler.36424714_0"
        /*0030*/ 	.string	"-arch sm_100 -m 64 "



//--------------------- .note.nv.cuinfo           --------------------------
	.section	.note.nv.cuinfo,"",@"SHT_NOTE"
	.sectionflags	@"SHF_NOTE_NV_CUINFO"
        /*0018*/ 	.short	0x0002
        /*001a*/ 	.short	0x0064
        /*001c*/ 	.short	0x0082
	.zero		2


//--------------------- .nv.info                  --------------------------
	.section	.nv.info,"",@"SHT_CUDA_INFO"
	.align	4


	//----- nvinfo : EIATTR_REGCOUNT
	.align		4
        /*0000*/ 	.byte	0x04, 0x2f
        /*0002*/ 	.short	(.L_1 - .L_0)
	.align		4
.L_0:
        /*0004*/ 	.word	index@(_Z24SparseMatVecMulCsrKernelPjS_PfjS0_S0_)
        /*0008*/ 	.word	0x00000020


	//----- nvinfo : EIATTR_FRAME_SIZE
	.align		4
.L_1:
        /*000c*/ 	.byte	0x04, 0x11
        /*000e*/ 	.short	(.L_3 - .L_2)
	.align		4
.L_2:
        /*0010*/ 	.word	index@(_Z24SparseMatVecMulCsrKernelPjS_PfjS0_S0_)
        /*0014*/ 	.word	0x00000000


	//----- nvinfo : EIATTR_REGCOUNT
	.align		4
.L_3:
        /*0018*/ 	.byte	0x04, 0x2f
        /*001a*/ 	.short	(.L_5 - .L_4)
	.align		4
.L_4:
        /*001c*/ 	.word	index@(_Z24CooToCsrConversionKernelPjS_PfS_S_S0_jS_S_S_S_)
        /*0020*/ 	.word	0x00000016


	//----- nvinfo : EIATTR_FRAME_SIZE
	.align		4
.L_5:
        /*0024*/ 	.byte	0x04, 0x11
        /*0026*/ 	.short	(.L_7 - .L_6)
	.align		4
.L_6:
        /*0028*/ 	.word	index@(_Z24CooToCsrConversionKernelPjS_PfS_S_S0_jS_S_S_S_)
        /*002c*/ 	.word	0x00000000


	//----- nvinfo : EIATTR_MIN_STACK_SIZE
	.align		4
.L_7:
        /*0030*/ 	.byte	0x04, 0x12
        /*0032*/ 	.short	(.L_9 - .L_8)
	.align		4
.L_8:
        /*0034*/ 	.word	index@(_Z24CooToCsrConversionKernelPjS_PfS_S_S0_jS_S_S_S_)
        /*0038*/ 	.word	0x00000000


	//----- nvinfo : EIATTR_MIN_STACK_SIZE
	.align		4
.L_9:
        /*003c*/ 	.byte	0x04, 0x12
        /*003e*/ 	.short	(.L_11 - .L_10)
	.align		4
.L_10:
        /*0040*/ 	.word	index@(_Z24SparseMatVecMulCsrKernelPjS_PfjS0_S0_)
        /*0044*/ 	.word	0x00000000
.L_11:


//--------------------- .nv.compat                --------------------------
	.section	.nv.compat,"",@"SHT_CUDA_COMPAT_INFO"
	.align	4
        /*0000*/ 	.byte	0x02, 0x09, 0x00, 0x00, 0x02, 0x02, 0x01, 0x00, 0x02, 0x05, 0x05, 0x00, 0x03, 0x07, 0x01, 0x01
        /*0010*/ 	.byte	0x02, 0x03, 0x00, 0x00, 0x02, 0x06, 0x01, 0x00, 0x04, 0x0b, 0x08, 0x00, 0x09, 0x00, 0x00, 0x00
        /*0020*/ 	.byte	0x00, 0x00, 0x00, 0x00


//--------------------- .nv.info._Z24CooToCsrConversionKernelPjS_PfS_S_S0_jS_S_S_S_ --------------------------
	.section	.nv.info._Z24CooToCsrConversionKernelPjS_PfS_S_S0_jS_S_S_S_,"",@"SHT_CUDA_INFO"
	.sectionflags	@""
	.align	4


	//----- nvinfo : EIATTR_CUDA_API_VERSION
	.align		4
        /*0000*/ 	.byte	0x04, 0x37
        /*0002*/ 	.short	(.L_13 - .L_12)
.L_12:
        /*0004*/ 	.word	0x00000082


	//----- nvinfo : EIATTR_KPARAM_INFO
	.align		4
.L_13:
        /*0008*/ 	.byte	0x04, 0x17
        /*000a*/ 	.short	(.L_15 - .L_14)
.L_14:
        /*000c*/ 	.word	0x00000000
        /*0010*/ 	.short	0x000a
        /*0012*/ 	.short	0x0050
        /*0014*/ 	.byte	0x00, 0xf5, 0x21, 0x00


	//----- nvinfo : EIATTR_KPARAM_INFO
	.align		4
.L_15:
        /*0018*/ 	.byte	0x04, 0x17
        /*001a*/ 	.short	(.L_17 - .L_16)
.L_16:
        /*001c*/ 	.word	0x00000000
        /*0020*/ 	.short	0x0009
        /*0022*/ 	.short	0x0048
        /*0024*/ 	.byte	0x00, 0xf5, 0x21, 0x00


	//----- nvinfo : EIATTR_KPARAM_INFO
	.align		4
.L_17:
        /*0028*/ 	.byte	0x04, 0x17
        /*002a*/ 	.short	(.L_19 - .L_18)
.L_18:
        /*002c*/ 	.word	0x00000000
        /*0030*/ 	.short	0x0008
        /*0032*/ 	.short	0x0040
        /*0034*/ 	.byte	0x00, 0xf5, 0x21, 0x00


	//----- nvinfo : EIATTR_KPARAM_INFO
	.align		4
.L_19:
        /*0038*/ 	.byte	0x04, 0x17
        /*003a*/ 	.short	(.L_21 - .L_20)
.L_20:
        /*003c*/ 	.word	0x00000000
        /*0040*/ 	.short	0x0007
        /*0042*/ 	.short	0x0038
        /*0044*/ 	.byte	0x00, 0xf5, 0x21, 0x00


	//----- nvinfo : EIATTR_KPARAM_INFO
	.align		4
.L_21:
        /*0048*/ 	.byte	0x04, 0x17
        /*004a*/ 	.short	(.L_23 - .L_22)
.L_22:
        /*004c*/ 	.word	0x00000000
        /*0050*/ 	.short	0x0006
        /*0052*/ 	.short	0x0030
        /*0054*/ 	.byte	0x00, 0xf0, 0x11, 0x00


	//----- nvinfo : EIATTR_KPARAM_INFO
	.align		4
.L_23:
        /*0058*/ 	.byte	0x04, 0x17
        /*005a*/ 	.short	(.L_25 - .L_24)
.L_24:
        /*005c*/ 	.word	0x00000000
        /*0060*/ 	.short	0x0005
        /*0062*/ 	.short	0x0028
        /*0064*/ 	.byte	0x00, 0xf5, 0x21, 0x00


	//----- nvinfo : EIATTR_KPARAM_INFO
	.align		4
.L_25:
        /*0068*/ 	.byte	0x04, 0x17
        /*006a*/ 	.short	(.L_27 - .L_26)
.L_26:
        /*006c*/ 	.word	0x00000000
        /*0070*/ 	.short	0x0004
        /*0072*/ 	.short	0x0020
        /*0074*/ 	.byte	0x00, 0xf5, 0x21, 0x00


	//----- nvinfo : EIATTR_KPARAM_INFO
	.align		4
.L_27:
        /*0078*/ 	.byte	0x04, 0x17
        /*007a*/ 	.short	(.L_29 - .L_28)
.L_28:
        /*007c*/ 	.word	0x00000000
        /*0080*/ 	.short	0x0003
        /*0082*/ 	.short	0x0018
        /*0084*/ 	.byte	0x00, 0xf5, 0x21, 0x00


	//----- nvinfo : EIATTR_KPARAM_INFO
	.align		4
.L_29:
        /*0088*/ 	.byte	0x04, 0x17
        /*008a*/ 	.short	(.L_31 - .L_30)
.L_30:
        /*008c*/ 	.word	0x00000000
        /*0090*/ 	.short	0x0002
        /*0092*/ 	.short	0x0010
        /*0094*/ 	.byte	0x00, 0xf5, 0x21, 0x00


	//----- nvinfo : EIATTR_KPARAM_INFO
	.align		4
.L_31:
        /*0098*/ 	.byte	0x04, 0x17
        /*009a*/ 	.short	(.L_33 - .L_32)
.L_32:
        /*009c*/ 	.word	0x00000000
        /*00a0*/ 	.short	0x0001
        /*00a2*/ 	.short	0x0008
        /*00a4*/ 	.byte	0x00, 0xf5, 0x21, 0x00


	//----- nvinfo : EIATTR_KPARAM_INFO
	.align		4
.L_33:
        /*00a8*/ 	.byte	0x04, 0x17
        /*00aa*/ 	.short	(.L_35 - .L_34)
.L_34:
        /*00ac*/ 	.word	0x00000000
        /*00b0*/ 	.short	0x0000
        /*00b2*/ 	.short	0x0000
        /*00b4*/ 	.byte	0x00, 0xf5, 0x21, 0x00


	//----- nvinfo : EIATTR_SPARSE_MMA_MASK
	.align		4
.L_35:
        /*00b8*/ 	.byte	0x03, 0x50
        /*00ba*/ 	.short	0x0000


	//----- nvinfo : EIATTR_MAXREG_COUNT
	.align		4
        /*00bc*/ 	.byte	0x03, 0x1b
        /*00be*/ 	.short	0x00ff


	//----- nvinfo : EIATTR_NUM_BARRIERS
	.align		4
        /*00c0*/ 	.byte	0x02, 0x4c
        /*00c2*/ 	.byte	0x01
	.zero		1


	//----- nvinfo : EIATTR_MERCURY_ISA_VERSION
	.align		4
        /*00c4*/ 	.byte	0x03, 0x5f
        /*00c6*/ 	.short	0x0101


	//----- nvinfo : EIATTR_INT_WARP_WIDE_INSTR_OFFSETS
	.align		4
        /*00c8*/ 	.byte	0x04, 0x31
        /*00ca*/ 	.short	(.L_37 - .L_36)


	//   ....[0]....
.L_36:
        /*00cc*/ 	.word	0x000005c0


	//   ....[1]....
        /*00d0*/ 	.word	0x00000830


	//----- nvinfo : EIATTR_VRC_CTA_INIT_COUNT
	.align		4
.L_37:
        /*00d4*/ 	.byte	0x02, 0x4a
	.zero		1
	.zero		1


	//----- nvinfo : EIATTR_EXIT_INSTR_OFFSETS
	.align		4
        /*00d8*/ 	.byte	0x04, 0x1c
        /*00da*/ 	.short	(.L_39 - .L_38)


	//   ....[0]....
.L_38:
        /*00dc*/ 	.word	0x00000910


	//   ....[1]....
        /*00e0*/ 	.word	0x00000a30


	//----- nvinfo : EIATTR_CRS_STACK_SIZE
	.align		4
.L_39:
        /*00e4*/ 	.byte	0x04, 0x1e
        /*00e6*/ 	.short	(.L_41 - .L_40)
.L_40:
        /*00e8*/ 	.word	0x00000000


	//----- nvinfo : EIATTR_CBANK_PARAM_SIZE
	.align		4
.L_41:
        /*00ec*/ 	.byte	0x03, 0x19
        /*00ee*/ 	.short	0x0058


	//----- nvinfo : EIATTR_PARAM_CBANK
	.align		4
        /*00f0*/ 	.byte	0x04, 0x0a
        /*00f2*/ 	.short	(.L_43 - .L_42)
	.align		4
.L_42:
        /*00f4*/ 	.word	index@(.nv.constant0._Z24CooToCsrConversionKernelPjS_PfS_S_S0_jS_S_S_S_)
        /*00f8*/ 	.short	0x0380
        /*00fa*/ 	.short	0x0058


	//----- nvinfo : EIATTR_SW_WAR
	.align		4
.L_43:
        /*00fc*/ 	.byte	0x04, 0x36
        /*00fe*/ 	.short	(.L_45 - .L_44)
.L_44:
        /*0100*/ 	.word	0x00000008
.L_45:


//--------------------- .nv.info._Z24SparseMatVecMulCsrKernelPjS_PfjS0_S0_ --------------------------
	.section	.nv.info._Z24SparseMatVecMulCsrKernelPjS_PfjS0_S0_,"",@"SHT_CUDA_INFO"
	.sectionflags	@""
	.align	4


	//----- nvinfo : EIATTR_CUDA_API_VERSION
	.align		4
        /*0000*/ 	.byte	0x04, 0x37
        /*0002*/ 	.short	(.L_47 - .L_46)
.L_46:
        /*0004*/ 	.word	0x00000082


	//----- nvinfo : EIATTR_KPARAM_INFO
	.align		4
.L_47:
        /*0008*/ 	.byte	0x04, 0x17
        /*000a*/ 	.short	(.L_49 - .L_48)
.L_48:
        /*000c*/ 	.word	0x00000000
        /*0010*/ 	.short	0x0005
        /*0012*/ 	.short	0x0028
        /*0014*/ 	.byte	0x00, 0xf5, 0x21, 0x00


	//----- nvinfo : EIATTR_KPARAM_INFO
	.align		4
.L_49:
        /*0018*/ 	.byte	0x04, 0x17
        /*001a*/ 	.short	(.L_51 - .L_50)
.L_50:
        /*001c*/ 	.word	0x00000000
        /*0020*/ 	.short	0x0004
        /*0022*/ 	.short	0x0020
        /*0024*/ 	.byte	0x00, 0xf5, 0x21, 0x00


	//----- nvinfo : EIATTR_KPARAM_INFO
	.align		4
.L_51:
        /*0028*/ 	.byte	0x04, 0x17
        /*002a*/ 	.short	(.L_53 - .L_52)
.L_52:
        /*002c*/ 	.word	0x00000000
        /*0030*/ 	.short	0x0003
        /*0032*/ 	.short	0x0018
        /*0034*/ 	.byte	0x00, 0xf0, 0x11, 0x00


	//----- nvinfo : EIATTR_KPARAM_INFO
	.align		4
.L_53:
        /*0038*/ 	.byte	0x04, 0x17
        /*003a*/ 	.short	(.L_55 - .L_54)
.L_54:
        /*003c*/ 	.word	0x00000000
        /*0040*/ 	.short	0x0002
        /*0042*/ 	.short	0x0010
        /*0044*/ 	.byte	0x00, 0xf5, 0x21, 0x00


	//----- nvinfo : EIATTR_KPARAM_INFO
	.align		4
.L_55:
        /*0048*/ 	.byte	0x04, 0x17
        /*004a*/ 	.short	(.L_57 - .L_56)
.L_56:
        /*004c*/ 	.word	0x00000000
        /*0050*/ 	.short	0x0001
        /*0052*/ 	.short	0x0008
        /*0054*/ 	.byte	0x00, 0xf5, 0x21, 0x00


	//----- nvinfo : EIATTR_KPARAM_INFO
	.align		4
.L_57:
        /*0058*/ 	.byte	0x04, 0x17
        /*005a*/ 	.short	(.L_59 - .L_58)
.L_58:
        /*005c*/ 	.word	0x00000000
        /*0060*/ 	.short	0x0000
        /*0062*/ 	.short	0x0000
        /*0064*/ 	.byte	0x00, 0xf5, 0x21, 0x00


	//----- nvinfo : EIATTR_SPARSE_MMA_MASK
	.align		4
.L_59:
        /*0068*/ 	.byte	0x03, 0x50
        /*006a*/ 	.short	0x0000


	//----- nvinfo : EIATTR_MAXREG_COUNT
	.align		4
        /*006c*/ 	.byte	0x03, 0x1b
        /*006e*/ 	.short	0x00ff


	//----- nvinfo : EIATTR_MERCURY_ISA_VERSION
	.align		4
        /*0070*/ 	.byte	0x03, 0x5f
        /*0072*/ 	.short	0x0101


	//----- nvinfo : EIATTR_VRC_CTA_INIT_COUNT
	.align		4
        /*0074*/ 	.byte	0x02, 0x4a
	.zero		1
	.zero		1


	//----- nvinfo : EIATTR_EXIT_INSTR_OFFSETS
	.align		4
        /*0078*/ 	.byte	0x04, 0x1c
        /*007a*/ 	.short	(.L_61 - .L_60)


	//   ....[0]....
.L_60:
        /*007c*/ 	.word	0x00000060


	//   ....[1]....
        /*0080*/ 	.word	0x00000f50


	//----- nvinfo : EIATTR_CRS_STACK_SIZE
	.align		4
.L_61:
        /*0084*/ 	.byte	0x04, 0x1e
        /*0086*/ 	.short	(.L_63 - .L_62)
.L_62:
        /*0088*/ 	.word	0x00000000


	//----- nvinfo : EIATTR_CBANK_PARAM_SIZE
	.align		4
.L_63:
        /*008c*/ 	.byte	0x03, 0x19
        /*008e*/ 	.short	0x0030


	//----- nvinfo : EIATTR_PARAM_CBANK
	.align		4
        /*0090*/ 	.byte	0x04, 0x0a
        /*0092*/ 	.short	(.L_65 - .L_64)
	.align		4
.L_64:
        /*0094*/ 	.word	index@(.nv.constant0._Z24SparseMatVecMulCsrKernelPjS_PfjS0_S0_)
        /*0098*/ 	.short	0x0380
        /*009a*/ 	.short	0x0030


	//----- nvinfo : EIATTR_SW_WAR
	.align		4
.L_65:
        /*009c*/ 	.byte	0x04, 0x36
        /*009e*/ 	.short	(.L_67 - .L_66)
.L_66:
        /*00a0*/ 	.word	0x00000008
.L_67:


//--------------------- .nv.callgraph             --------------------------
	.section	.nv.callgraph,"",@"SHT_CUDA_CALLGRAPH"
	.align	4
	.sectionentsize	8
	.align		4
        /*0000*/ 	.word	0x00000000
	.align		4
        /*0004*/ 	.word	0xffffffff
	.align		4
        /*0008*/ 	.word	0x00000000
	.align		4
        /*000c*/ 	.word	0xfffffffe
	.align		4
        /*0010*/ 	.word	0x00000000
	.align		4
        /*0014*/ 	.word	0xfffffffd
	.align		4
        /*0018*/ 	.word	0x00000000
	.align		4
        /*001c*/ 	.word	0xfffffffc


//--------------------- .text._Z24CooToCsrConversionKernelPjS_PfS_S_S0_jS_S_S_S_ --------------------------
	.section	.text._Z24CooToCsrConversionKernelPjS_PfS_S_S0_jS_S_S_S_,"ax",@progbits
	.align	128
        .global         _Z24CooToCsrConversionKernelPjS_PfS_S_S0_jS_S_S_S_
        .type           _Z24CooToCsrConversionKernelPjS_PfS_S_S0_jS_S_S_S_,@function
        .size           _Z24CooToCsrConversionKernelPjS_PfS_S_S0_jS_S_S_S_,(.L_x_26 - _Z24CooToCsrConversionKernelPjS_PfS_S_S0_jS_S_S_S_)
        .other          _Z24CooToCsrConversionKernelPjS_PfS_S_S0_jS_S_S_S_,@"STO_CUDA_ENTRY STV_DEFAULT"
_Z24CooToCsrConversionKernelPjS_PfS_S_S0_jS_S_S_S_:
.text._Z24CooToCsrConversionKernelPjS_PfS_S_S0_jS_S_S_S_:
[----:B------:R-:W-:Y:S01]  /*0000*/  LDC R1, c[0x0][0x37c] ;  /* 0x0000df00ff017b82 */ /* 0x000fe20000000800 */
[----:B------:R-:W0:Y:S01]  /*0010*/  S2R R8, SR_CTAID.X ;  /* 0x0000000000087919 */ /* 0x000e220000002500 */
[----:B------:R-:W0:Y:S06]  /*0020*/  LDCU UR6, c[0x0][0x360] ;  /* 0x00006c00ff0677ac */ /* 0x000e2c0008000800 */
[----:B------:R-:W1:Y:S01]  /*0030*/  LDC.64 R2, c[0x0][0x3b8] ;  /* 0x0000ee00ff027b82 */ /* 0x000e620000000a00 */
[----:B------:R-:W-:Y:S01]  /*0040*/  BSSY.RECONVERGENT B0, `(.L_x_0) ;  /* 0x0000010000007945 */ /* 0x000fe20003800200 */
[----:B------:R-:W0:Y:S01]  /*0050*/  S2R R7, SR_TID.X ;  /* 0x0000000000077919 */ /* 0x000e220000002100 */
[----:B------:R-:W2:Y:S01]  /*0060*/  LDCU UR4, c[0x0][0x3b0] ;  /* 0x00007600ff0477ac */ /* 0x000ea20008000800 */
[----:B------:R-:W3:Y:S04]  /*0070*/  LDCU.64 UR8, c[0x0][0x358] ;  /* 0x00006b00ff0877ac */ /* 0x000ee80008000a00 */
[----:B------:R-:W4:Y:S01]  /*0080*/  LDC.64 R4, c[0x0][0x380] ;  /* 0x0000e000ff047b82 */ /* 0x000f220000000a00 */
[----:B0-----:R-:W-:-:S04]  /*0090*/  IMAD R0, R8, UR6, R7 ;  /* 0x0000000608007c24 */ /* 0x001fc8000f8e0207 */
[C---:B-1----:R-:W-:Y:S01]  /*00a0*/  IMAD.WIDE.U32 R2, R0.reuse, 0x4, R2 ;  /* 0x0000000400027825 */ /* 0x042fe200078e0002 */
[C---:B--2---:R-:W-:Y:S02]  /*00b0*/  ISETP.GE.U32.AND P0, PT, R0.reuse, UR4, PT ;  /* 0x0000000400007c0c */ /* 0x044fe4000bf06070 */
[C---:B------:R-:W-:Y:S01]  /*00c0*/  ISETP.GT.U32.AND P1, PT, R0.reuse, 0x3, PT ;  /* 0x000000030000780c */ /* 0x040fe20003f24070 */
[----:B----4-:R-:W-:-:S10]  /*00d0*/  IMAD.WIDE.U32 R4, R0, 0x4, R4 ;  /* 0x0000000400047825 */ /* 0x010fd400078e0004 */
[----:B---3--:R-:W-:Y:S05]  /*00e0*/  @P0 BRA `(.L_x_1) ;  /* 0x0000000000140947 */ /* 0x008fea0003800000 */
[----:B------:R-:W2:Y:S01]  /*00f0*/  LDG.E R9, desc[UR8][R4.64] ;  /* 0x0000000804097981 */ /* 0x000ea2000c1e1900 */
[----:B------:R-:W2:Y:S01]  /*0100*/  LDC.64 R10, c[0x0][0x3b8] ;  /* 0x0000ee00ff0a7b82 */ /* 0x000ea20000000a00 */
[----:B------:R-:W-:Y:S02]  /*0110*/  IMAD.MOV.U32 R13, RZ, RZ, 0x1 ;  /* 0x00000001ff0d7424 */ /* 0x000fe400078e00ff */
[----:B--2---:R-:W-:-:S05]  /*0120*/  IMAD.WIDE.U32 R10, R9, 0x4, R10 ;  /* 0x00000004090a7825 */ /* 0x004fca00078e000a */
[----:B------:R0:W5:Y:S02]  /*0130*/  ATOMG.E.ADD.STRONG.GPU PT, R6, desc[UR8][R10.64], R13 ;  /* 0x8000000d0a0679a8 */ /* 0x00016400081ef108 */
.L_x_1:
[----:B------:R-:W-:Y:S05]  /*0140*/  BSYNC.RECONVERGENT B0 ;  /* 0x0000000000007941 */ /* 0x000fea0003800200 */
.L_x_0:
[----:B------:R-:W-:Y:S08]  /*0150*/  BAR.SYNC.DEFER_BLOCKING 0x0 ;  /* 0x0000000000007b1d */ /* 0x000ff00000010000 */
[----:B------:R-:W1:Y:S08]  /*0160*/  S2UR UR5, SR_CgaCtaId ;  /* 0x00000000000579c3 */ /* 0x000e700000008800 */
[----:B0-----:R-:W0:Y:S01]  /*0170*/  LDC.64 R10, c[0x0][0x3c0] ;  /* 0x0000f000ff0a7b82 */ /* 0x001e220000000a00 */
[----:B------:R-:W2:Y:S01]  /*0180*/  @!P1 LDG.E R12, desc[UR8][R2.64] ;  /* 0x00000008020c9981 */ /* 0x000ea2000c1e1900 */
[----:B------:R-:W-:Y:S01]  /*0190*/  UMOV UR4, 0x400 ;  /* 0x0000040000047882 */ /* 0x000fe20000000000 */
[----:B------:R-:W-:-:S02]  /*01a0*/  UISETP.GE.U32.AND UP0, UPT, UR6, 0x2, UPT ;  /* 0x000000020600788c */ /* 0x000fc4000bf06070 */
[----:B-1----:R-:W-:-:S06]  /*01b0*/  ULEA UR4, UR5, UR4, 0x18 ;  /* 0x0000000405047291 */ /* 0x002fcc000f8ec0ff */
[----:B------:R-:W-:-:S05]  /*01c0*/  LEA R9, R7, UR4, 0x2 ;  /* 0x0000000407097c11 */ /* 0x000fca000f8e10ff */
[----:B--2---:R1:W-:Y:S04]  /*01d0*/  @!P1 STS [R9], R12 ;  /* 0x0000000c09009388 */ /* 0x0043e80000000800 */
[----:B------:R1:W-:Y:S01]  /*01e0*/  @P1 STS [R9], RZ ;  /* 0x000000ff09001388 */ /* 0x0003e20000000800 */
[----:B------:R-:W-:Y:S06]  /*01f0*/  BAR.SYNC.DEFER_BLOCKING 0x0 ;  /* 0x0000000000007b1d */ /* 0x000fec0000010000 */
[----:B0-----:R-:W-:Y:S05]  /*0200*/  BRA.U !UP0, `(.L_x_2) ;  /* 0x00000001083c7547 */ /* 0x001fea000b800000 */
[----:B------:R-:W-:-:S05]  /*0210*/  UMOV UR5, 0x1 ;  /* 0x0000000100057882 */ /* 0x000fca0000000000 */
.L_x_3:
[----:B------:R-:W-:-:S13]  /*0220*/  ISETP.GE.U32.AND P0, PT, R7, UR5, PT ;  /* 0x0000000507007c0c */ /* 0x000fda000bf06070 */
[----:B01----:R-:W-:Y:S01]  /*0230*/  @P0 VIADD R12, R7, -UR5 ;  /* 0x80000005070c0c36 */ /* 0x003fe20008000000 */
[----:B------:R-:W-:-:S04]  /*0240*/  USHF.L.U32 UR5, UR5, 0x1, URZ ;  /* 0x0000000105057899 */ /* 0x000fc800080006ff */
[----:B------:R-:W-:Y:S01]  /*0250*/  @P0 LEA R13, R12, UR4, 0x2 ;  /* 0x000000040c0d0c11 */ /* 0x000fe2000f8e10ff */
[----:B------:R-:W-:Y:S01]  /*0260*/  UISETP.GE.U32.AND UP0, UPT, UR5, UR6, UPT ;  /* 0x000000060500728c */ /* 0x000fe2000bf06070 */
[----:B------:R-:W-:Y:S04]  /*0270*/  @P0 LDS R12, [R9] ;  /* 0x00000000090c0984 */ /* 0x000fe80000000800 */
[----:B------:R-:W0:Y:S02]  /*0280*/  @P0 LDS R13, [R13] ;  /* 0x000000000d0d0984 */ /* 0x000e240000000800 */
[----:B0-----:R-:W-:-:S04]  /*0290*/  @P0 IADD3 R12, PT, PT, R12, R13, RZ ;  /* 0x0000000d0c0c0210 */ /* 0x001fc80007ffe0ff */
[----:B------:R-:W-:-:S04]  /*02a0*/  @P0 I2FP.F32.U32 R14, R12 ;  /* 0x0000000c000e0245 */ /* 0x000fc80000201000 */
[----:B------:R-:W0:Y:S01]  /*02b0*/  @P0 F2I.U32.TRUNC.NTZ R12, R14 ;  /* 0x0000000e000c0305 */ /* 0x000e22000020f000 */
[----:B------:R-:W-:Y:S06]  /*02c0*/  BAR.SYNC.DEFER_BLOCKING 0x0 ;  /* 0x0000000000007b1d */ /* 0x000fec0000010000 */
[----:B0-----:R0:W-:Y:S02]  /*02d0*/  @P0 STS [R9], R12 ;  /* 0x0000000c09000388 */ /* 0x0011e40000000800 */
[----:B------:R-:W-:Y:S06]  /*02e0*/  BAR.SYNC.DEFER_BLOCKING 0x0 ;  /* 0x0000000000007b1d */ /* 0x000fec0000010000 */
[----:B------:R-:W-:Y:S05]  /*02f0*/  BRA.U !UP0, `(.L_x_3) ;  /* 0xfffffffd08c87547 */ /* 0x000fea000b83ffff */
.L_x_2:
[----:B------:R-:W-:Y:S01]  /*0300*/  UIADD3 UR4, UPT, UPT, UR6, -0x1, URZ ;  /* 0xffffffff06047890 */ /* 0x000fe2000fffe0ff */
[----:B------:R-:W-:Y:S01]  /*0310*/  BSSY.RECONVERGENT B0, `(.L_x_4) ;  /* 0x000000b000007945 */ /* 0x000fe20003800200 */
[----:B01----:R-:W-:-:S04]  /*0320*/  IMAD.WIDE.U32 R12, R8, 0x4, R10 ;  /* 0x00000004080c7825 */ /* 0x003fc800078e000a */
[----:B------:R-:W-:-:S13]  /*0330*/  ISETP.NE.AND P0, PT, R7, UR4, PT ;  /* 0x0000000407007c0c */ /* 0x000fda000bf05270 */
[----:B------:R-:W-:Y:S05]  /*0340*/  @P0 BRA `(.L_x_5) ;  /* 0x00000000001c0947 */ /* 0x000fea0003800000 */
[----:B------:R-:W0:Y:S01]  /*0350*/  LDS R15, [R9] ;  /* 0x00000000090f7984 */ /* 0x000e220000000800 */
[----:B------:R-:W-:-:S03]  /*0360*/  ISETP.NE.AND P0, PT, R8, RZ, PT ;  /* 0x000000ff0800720c */ /* 0x000fc60003f05270 */
[----:B0-----:R0:W-:Y:S10]  /*0370*/  STG.E desc[UR8][R12.64], R15 ;  /* 0x0000000f0c007986 */ /* 0x0011f4000c101908 */
[----:B------:R-:W-:Y:S05]  /*0380*/  @P0 BRA `(.L_x_5) ;  /* 0x00000000000c0947 */ /* 0x000fea0003800000 */
[----:B0-----:R-:W0:Y:S01]  /*0390*/  LDC.64 R14, c[0x0][0x3c8] ;  /* 0x0000f200ff0e7b82 */ /* 0x001e220000000a00 */
[----:B------:R-:W-:-:S05]  /*03a0*/  IMAD.MOV.U32 R17, RZ, RZ, 0x1 ;  /* 0x00000001ff117424 */ /* 0x000fca00078e00ff */
[----:B0-----:R1:W5:Y:S02]  /*03b0*/  ATOMG.E.ADD.STRONG.GPU PT, RZ, desc[UR8][R14.64], R17 ;  /* 0x800000110eff79a8 */ /* 0x00136400081ef108 */
.L_x_5:
[----:B------:R-:W-:Y:S05]  /*03c0*/  BSYNC.RECONVERGENT B0 ;  /* 0x0000000000007941 */ /* 0x000fea0003800200 */
.L_x_4:
[----:B------:R-:W-:Y:S01]  /*03d0*/  BAR.SYNC.DEFER_BLOCKING 0x0 ;  /* 0x0000000000007b1d */ /* 0x000fe20000010000 */
[----:B------:R-:W-:-:S04]  /*03e0*/  ISETP.NE.AND P0, PT, R8, RZ, PT ;  /* 0x000000ff0800720c */ /* 0x000fc80003f05270 */
[----:B------:R-:W-:-:S13]  /*03f0*/  ISETP.NE.OR P0, PT, R7, RZ, !P0 ;  /* 0x000000ff0700720c */ /* 0x000fda0004705670 */
[----:B------:R-:W-:Y:S05]  /*0400*/  @P0 BRA `(.L_x_6) ;  /* 0x0000000000880947 */ /* 0x000fea0003800000 */
[----:B01----:R-:W0:Y:S01]  /*0410*/  LDC.64 R14, c[0x0][0x3c8] ;  /* 0x0000f200ff0e7b82 */ /* 0x003e220000000a00 */
[----:B------:R-:W-:Y:S01]  /*0420*/  IADD3 R17, PT, PT, R8, -0x1, RZ ;  /* 0xffffffff08117810 */ /* 0x000fe20007ffe0ff */
[----:B------:R-:W-:Y:S04]  /*0430*/  BSSY B0, `(.L_x_7) ;  /* 0x0000006000007945 */ /* 0x000fe80003800000 */
[----:B0-----:R-:W-:-:S07]  /*0440*/  IMAD.WIDE.U32 R18, R17, 0x4, R14 ;  /* 0x0000000411127825 */ /* 0x001fce00078e000e */
.L_x_8:
[----:B------:R-:W-:Y:S05]  /*0450*/  YIELD ;  /* 0x0000000000007946 */ /* 0x000fea0003800000 */
[----:B------:R-:W2:Y:S02]  /*0460*/  ATOMG.E.OR.STRONG.GPU PT, R16, desc[UR8][R18.64], RZ ;  /* 0x800000ff121079a8 */ /* 0x000ea4000b1ef108 */
[----:B--2---:R-:W-:-:S13]  /*0470*/  ISETP.NE.AND P0, PT, R16, RZ, PT ;  /* 0x000000ff1000720c */ /* 0x004fda0003f05270 */
[----:B------:R-:W-:Y:S05]  /*0480*/  @!P0 BRA `(.L_x_8) ;  /* 0xfffffffc00f08947 */ /* 0x000fea000383ffff */
[----:B------:R-:W-:Y:S05]  /*0490*/  BSYNC B0 ;  /* 0x0000000000007941 */ /* 0x000fea0003800000 */
.L_x_7:
[----:B------:R-:W-:Y:S01]  /*04a0*/  IMAD.WIDE.U32 R10, R17, 0x4, R10 ;  /* 0x00000004110a7825 */ /* 0x000fe200078e000a */
[----:B------:R-:W2:Y:S05]  /*04b0*/  LDG.E R16, desc[UR8][R12.64] ;  /* 0x000000080c107981 */ /* 0x000eaa000c1e1900 */
[----:B------:R-:W3:Y:S01]  /*04c0*/  LDG.E R10, desc[UR8][R10.64] ;  /* 0x000000080a0a7981 */ /* 0x000ee2000c1e1900 */
[----:B------:R-:W0:Y:S01]  /*04d0*/  S2UR UR5, SR_CgaCtaId ;  /* 0x00000000000579c3 */ /* 0x000e220000008800 */
[----:B------:R-:W-:Y:S01]  /*04e0*/  UMOV UR4, 0x400 ;  /* 0x0000040000047882 */ /* 0x000fe20000000000 */
[----:B------:R-:W1:Y:S01]  /*04f0*/  S2R R18, SR_LANEID ;  /* 0x0000000000127919 */ /* 0x000e620000000000 */
[----:B0-----:R-:W-:-:S06]  /*0500*/  ULEA UR4, UR5, UR4, 0x18 ;  /* 0x0000000405047291 */ /* 0x001fcc000f8ec0ff */
[----:B------:R-:W-:Y:S01]  /*0510*/  IMAD.U32 R19, RZ, RZ, UR4 ;  /* 0x00000004ff137e24 */ /* 0x000fe2000f8e00ff */
[----:B--2---:R-:W-:Y:S02]  /*0520*/  I2FP.F32.U32 R17, R16 ;  /* 0x0000001000117245 */ /* 0x004fe40000201000 */
[----:B---3--:R-:W-:-:S05]  /*0530*/  I2FP.F32.U32 R16, R10 ;  /* 0x0000000a00107245 */ /* 0x008fca0000201000 */
[----:B------:R-:W-:Y:S01]  /*0540*/  FADD R17, R16, R17 ;  /* 0x0000001110117221 */ /* 0x000fe20000000000 */
[----:B------:R0:W-:Y:S05]  /*0550*/  STS [R19+0x10], R16 ;  /* 0x0000101013007388 */ /* 0x0001ea0000000800 */
[----:B------:R-:W2:Y:S02]  /*0560*/  F2I.U32.TRUNC.NTZ R17, R17 ;  /* 0x0000001100117305 */ /* 0x000ea4000020f000 */
[----:B--2---:R0:W-:Y:S01]  /*0570*/  STG.E desc[UR8][R12.64], R17 ;  /* 0x000000110c007986 */ /* 0x0041e2000c101908 */
[----:B------:R-:W-:Y:S06]  /*0580*/  MEMBAR.SC.GPU ;  /* 0x0000000000007992 */ /* 0x000fec0000002000 */
[----:B------:R-:W-:-:S00]  /*0590*/  ERRBAR ;  /* 0x00000000000079ab */ /* 0x000fc00000000000 */
[----:B------:R-:W-:Y:S06]  /*05a0*/  CGAERRBAR ;  /* 0x00000000000075ab */ /* 0x000fec0000000000 */
[----:B------:R-:W-:Y:S01]  /*05b0*/  CCTL.IVALL ;  /* 0x00000000ff00798f */ /* 0x000fe20002000000 */
[----:B------:R-:W-:Y:S01]  /*05c0*/  VOTEU.ANY UR4, UPT, PT ;  /* 0x0000000000047886 */ /* 0x000fe200038e0100 */
[----:B------:R-:W-:Y:S01]  /*05d0*/  IMAD.WIDE.U32 R14, R8, 0x4, R14 ;  /* 0x00000004080e7825 */ /* 0x000fe200078e000e */
[----:B------:R-:W-:Y:S02]  /*05e0*/  UFLO.U32 UR5, UR4 ;  /* 0x00000004000572bd */ /* 0x000fe400080e0000 */
[----:B------:R-:W2:Y:S04]  /*05f0*/  POPC R11, UR4 ;  /* 0x00000004000b7d09 */ /* 0x000ea80008000000 */
[----:B-1----:R-:W-:-:S13]  /*0600*/  ISETP.EQ.U32.AND P0, PT, R18, UR5, PT ;  /* 0x0000000512007c0c */ /* 0x002fda000bf02070 */
[----:B--2---:R0:W5:Y:S01]  /*0610*/  @P0 ATOMG.E.ADD.STRONG.GPU PT, RZ, desc[UR8][R14.64], R11 ;  /* 0x8000000b0eff09a8 */ /* 0x00416200081ef108 */
[----:B------:R-:W-:Y:S05]  /*0620*/  BRA `(.L_x_9) ;  /* 0x0000000000147947 */ /* 0x000fea0003800000 */
.L_x_6:
[----:B------:R-:W2:Y:S01]  /*0630*/  S2UR UR5, SR_CgaCtaId ;  /* 0x00000000000579c3 */ /* 0x000ea20000008800 */
[----:B------:R-:W-:Y:S02]  /*0640*/  UMOV UR4, 0x400 ;  /* 0x0000040000047882 */ /* 0x000fe40000000000 */
[----:B--2---:R-:W-:-:S06]  /*0650*/  ULEA UR4, UR5, UR4, 0x18 ;  /* 0x0000000405047291 */ /* 0x004fcc000f8ec0ff */
[----:B------:R-:W-:-:S05]  /*0660*/  MOV R19, UR4 ;  /* 0x0000000400137c02 */ /* 0x000fca0008000f00 */
[----:B------:R2:W-:Y:S02]  /*0670*/  STS [R19+0x10], RZ ;  /* 0x000010ff13007388 */ /* 0x0005e40000000800 */
.L_x_9:
[----:B------:R-:W-:Y:S05]  /*0680*/  WARPSYNC.ALL ;  /* 0x0000000000007948 */ /* 0x000fea0003800000 */
[----:B------:R-:W-:Y:S01]  /*0690*/  BAR.SYNC.DEFER_BLOCKING 0x0 ;  /* 0x0000000000007b1d */ /* 0x000fe20000010000 */
[----:B------:R-:W-:Y:S02]  /*06a0*/  ISETP.GT.U32.AND P0, PT, R7, 0x3, PT ;  /* 0x000000030700780c */ /* 0x000fe40003f04070 */
[----:B------:R-:W-:-:S05]  /*06b0*/  ISETP.GT.U32.AND P1, PT, R0, 0x4, PT ;  /* 0x000000040000780c */ /* 0x000fca0003f24070 */
[----:B0-----:R-:W0:Y:S01]  /*06c0*/  LDC.64 R10, c[0x0][0x3d0] ;  /* 0x0000f400ff0a7b82 */ /* 0x001e220000000a00 */
[----:B------:R-:W-:Y:S01]  /*06d0*/  BSSY.RECONVERGENT B0, `(.L_x_10) ;  /* 0x0000014000007945 */ /* 0x000fe20003800200 */
[----:B------:R-:W3:Y:S04]  /*06e0*/  S2R R12, SR_LANEID ;  /* 0x00000000000c7919 */ /* 0x000ee80000000000 */
[----:B------:R-:W4:Y:S04]  /*06f0*/  @!P0 LDS R9, [R9] ;  /* 0x0000000009098984 */ /* 0x000f280000000800 */
[----:B------:R-:W1:Y:S01]  /*0700*/  @!P0 LDS R8, [R19+0x10] ;  /* 0x0000100013088984 */ /* 0x000e620000000800 */
[----:B----4-:R-:W-:-:S05]  /*0710*/  @!P0 I2FP.F32.U32 R7, R9 ;  /* 0x0000000900078245 */ /* 0x010fca0000201000 */
[----:B-1----:R-:W-:-:S06]  /*0720*/  @!P0 FADD R7, R7, R8 ;  /* 0x0000000807078221 */ /* 0x002fcc0000000000 */
[----:B------:R-:W1:Y:S02]  /*0730*/  @!P0 F2I.U32.TRUNC.NTZ R7, R7 ;  /* 0x0000000700078305 */ /* 0x000e64000020f000 */
[----:B-1----:R1:W-:Y:S01]  /*0740*/  @!P0 STG.E desc[UR8][R2.64], R7 ;  /* 0x0000000702008986 */ /* 0x0023e2000c101908 */
[----:B0--3--:R-:W-:Y:S05]  /*0750*/  @P1 BRA `(.L_x_11) ;  /* 0x00000000002c1947 */ /* 0x009fea0003800000 */
[----:B------:R-:W-:-:S13]  /*0760*/  ISETP.NE.AND P0, PT, R0, RZ, PT ;  /* 0x000000ff0000720c */ /* 0x000fda0003f05270 */
[----:B-1----:R-:W0:Y:S02]  /*0770*/  @!P0 LDC.64 R2, c[0x0][0x398] ;  /* 0x0000e600ff028b82 */ /* 0x002e240000000a00 */
[----:B0-----:R0:W-:Y:S01]  /*0780*/  @!P0 STG.E desc[UR8][R2.64], RZ ;  /* 0x000000ff02008986 */ /* 0x0011e2000c101908 */
[----:B------:R-:W-:Y:S05]  /*0790*/  @!P0 BRA `(.L_x_11) ;  /* 0x00000000001c8947 */ /* 0x000fea0003800000 */
[----:B0-----:R-:W0:Y:S01]  /*07a0*/  LDC.64 R2, c[0x0][0x3b8] ;  /* 0x0000ee00ff027b82 */ /* 0x001e220000000a00 */
[----:B------:R-:W-:-:S07]  /*07b0*/  VIADD R7, R0, 0xffffffff ;  /* 0xffffffff00077836 */ /* 0x000fce0000000000 */
[----:B------:R-:W1:Y:S01]  /*07c0*/  LDC.64 R8, c[0x0][0x398] ;  /* 0x0000e600ff087b82 */ /* 0x000e620000000a00 */
[----:B0-----:R-:W-:-:S06]  /*07d0*/  IMAD.WIDE.U32 R2, R7, 0x4, R2 ;  /* 0x0000000407027825 */ /* 0x001fcc00078e0002 */
[----:B------:R-:W3:Y:S01]  /*07e0*/  LDG.E R3, desc[UR8][R2.64] ;  /* 0x0000000802037981 */ /* 0x000ee2000c1e1900 */
[----:B-1----:R-:W-:-:S05]  /*07f0*/  IMAD.WIDE.U32 R8, R0, 0x4, R8 ;  /* 0x0000000400087825 */ /* 0x002fca00078e0008 */
[----:B---3--:R3:W-:Y:S02]  /*0800*/  STG.E desc[UR8][R8.64], R3 ;  /* 0x0000000308007986 */ /* 0x0087e4000c101908 */
.L_x_11:
[----:B------:R-:W-:Y:S05]  /*0810*/  BSYNC.RECONVERGENT B0 ;  /* 0x0000000000007941 */ /* 0x000fea0003800200 */
.L_x_10:
[----:B------:R-:W-:Y:S06]  /*0820*/  BAR.SYNC.DEFER_BLOCKING 0x0 ;  /* 0x0000000000007b1d */ /* 0x000fec0000010000 */
[----:B------:R-:W-:Y:S02]  /*0830*/  VOTEU.ANY UR4, UPT, PT ;  /* 0x0000000000047886 */ /* 0x000fe400038e0100 */
[----:B------:R-:W-:Y:S02]  /*0840*/  UFLO.U32 UR5, UR4 ;  /* 0x00000004000572bd */ /* 0x000fe400080e0000 */
[----:B01-3--:R-:W0:Y:S04]  /*0850*/  POPC R3, UR4 ;  /* 0x0000000400037d09 */ /* 0x00be280008000000 */
[----:B------:R-:W-:-:S13]  /*0860*/  ISETP.EQ.U32.AND P0, PT, R12, UR5, PT ;  /* 0x000000050c007c0c */ /* 0x000fda000bf02070 */
[----:B0-----:R0:W5:Y:S01]  /*0870*/  @P0 ATOMG.E.ADD.STRONG.GPU PT, RZ, desc[UR8][R10.64], R3 ;  /* 0x800000030aff09a8 */ /* 0x00116200081ef108 */
[----:B------:R-:W-:Y:S01]  /*0880*/  BSSY B0, `(.L_x_12) ;  /* 0x0000006000007945 */ /* 0x000fe20003800000 */
[----:B------:R-:W1:Y:S02]  /*0890*/  LDCU UR4, c[0x0][0x370] ;  /* 0x00006e00ff0477ac */ /* 0x000e640008000800 */
.L_x_13:
[----:B------:R-:W-:Y:S05]  /*08a0*/  YIELD ;  /* 0x0000000000007946 */ /* 0x000fea0003800000 */
[----:B------:R-:W1:Y:S02]  /*08b0*/  ATOMG.E.OR.STRONG.GPU PT, R2, desc[UR8][R10.64], RZ ;  /* 0x800000ff0a0279a8 */ /* 0x000e64000b1ef108 */
[----:B-1----:R-:W-:-:S13]  /*08c0*/  ISETP.GE.U32.AND P0, PT, R2, UR4, PT ;  /* 0x0000000402007c0c */ /* 0x002fda000bf06070 */
[----:B------:R-:W-:Y:S05]  /*08d0*/  @!P0 BRA `(.L_x_13) ;  /* 0xfffffffc00f08947 */ /* 0x000fea000383ffff */
[----:B------:R-:W-:Y:S05]  /*08e0*/  BSYNC B0 ;  /* 0x0000000000007941 */ /* 0x000fea0003800000 */
.L_x_12:
[----:B------:R-:W1:Y:S02]  /*08f0*/  LDCU UR5, c[0x0][0x3b0] ;  /* 0x00007600ff0577ac */ /* 0x000e640008000800 */
[----:B-1----:R-:W-:-:S13]  /*0900*/  ISETP.GE.U32.AND P0, PT, R0, UR5, PT ;  /* 0x0000000500007c0c */ /* 0x002fda000bf06070 */
[----:B------:R-:W-:Y:S05]  /*0910*/  @P0 EXIT ;  /* 0x000000000000094d */ /* 0x000fea0003800000 */
[----:B------:R-:W3:Y:S01]  /*0920*/  LDG.E R5, desc[UR8][R4.64] ;  /* 0x0000000804057981 */ /* 0x000ee2000c1e1900 */
[----:B0-----:R-:W3:Y:S08]  /*0930*/  LDC.64 R2, c[0x0][0x398] ;  /* 0x0000e600ff027b82 */ /* 0x001ef00000000a00 */
[----:B------:R-:W0:Y:S08]  /*0940*/  LDC.64 R8, c[0x0][0x388] ;  /* 0x0000e200ff087b82 */ /* 0x000e300000000a00 */
[----:B------:R-:W1:Y:S08]  /*0950*/  LDC.64 R10, c[0x0][0x3a0] ;  /* 0x0000e800ff0a7b82 */ /* 0x000e700000000a00 */
[----:B------:R-:W4:Y:S01]  /*0960*/  LDC.64 R12, c[0x0][0x390] ;  /* 0x0000e400ff0c7b82 */ /* 0x000f220000000a00 */
[----:B0-----:R-:W-:-:S06]  /*0970*/  IMAD.WIDE.U32 R8, R0, 0x4, R8 ;  /* 0x0000000400087825 */ /* 0x001fcc00078e0008 */
[----:B------:R-:W2:Y:S01]  /*0980*/  LDG.E R9, desc[UR8][R8.64] ;  /* 0x0000000808097981 */ /* 0x000ea2000c1e1900 */
[----:B---3--:R-:W-:-:S06]  /*0990*/  IMAD.WIDE.U32 R2, R5, 0x4, R2 ;  /* 0x0000000405027825 */ /* 0x008fcc00078e0002 */
[----:B------:R-:W3:Y:S01]  /*09a0*/  LDG.E R3, desc[UR8][R2.64] ;  /* 0x0000000802037981 */ /* 0x000ee2000c1e1900 */
[----:B----4-:R-:W-:Y:S01]  /*09b0*/  IMAD.WIDE.U32 R4, R0, 0x4, R12 ;  /* 0x0000000400047825 */ /* 0x010fe200078e000c */
[----:B---3-5:R-:W-:-:S05]  /*09c0*/  IADD3 R15, PT, PT, R6, R3, RZ ;  /* 0x00000003060f7210 */ /* 0x028fca0007ffe0ff */
[C---:B-1----:R-:W-:Y:S02]  /*09d0*/  IMAD.WIDE.U32 R6, R15.reuse, 0x4, R10 ;  /* 0x000000040f067825 */ /* 0x042fe400078e000a */
[----:B------:R-:W0:Y:S03]  /*09e0*/  LDC.64 R10, c[0x0][0x3a8] ;  /* 0x0000ea00ff0a7b82 */ /* 0x000e260000000a00 */
[----:B--2---:R-:W-:Y:S04]  /*09f0*/  STG.E desc[UR8][R6.64], R9 ;  /* 0x0000000906007986 */ /* 0x004fe8000c101908 */
[----:B------:R-:W2:Y:S01]  /*0a00*/  LDG.E R5, desc[UR8][R4.64] ;  /* 0x0000000804057981 */ /* 0x000ea2000c1e1900 */
[----:B0-----:R-:W-:-:S05]  /*0a10*/  IMAD.WIDE.U32 R2, R15, 0x4, R10 ;  /* 0x000000040f027825 */ /* 0x001fca00078e000a */
[----:B--2---:R-:W-:Y:S01]  /*0a20*/  STG.E desc[UR8][R2.64], R5 ;  /* 0x0000000502007986 */ /* 0x004fe2000c101908 */
[----:B------:R-:W-:Y:S05]  /*0a30*/  EXIT ;  /* 0x000000000000794d */ /* 0x000fea0003800000 */
.L_x_14:
[----:B------:R-:W-:-:S00]  /*0a40*/  BRA `(.L_x_14) ;  /* 0xfffffffc00fc7947 */ /* 0x000fc0000383ffff */
[----:B------:R-:W-:-:S00]  /*0a50*/  NOP ;  /* 0x0000000000007918 */ /* 0x000fc00000000000 */
        /* <DEDUP_REMOVED lines=10> */
.L_x_26:


//--------------------- .text._Z24SparseMatVecMulCsrKernelPjS_PfjS0_S0_ --------------------------
	.section	.text._Z24SparseMatVecMulCsrKernelPjS_PfjS0_S0_,"ax",@progbits
	.align	128
        .global         _Z24SparseMatVecMulCsrKernelPjS_PfjS0_S0_
        .type           _Z24SparseMatVecMulCsrKernelPjS_PfjS0_S0_,@function
        .size           _Z24SparseMatVecMulCsrKernelPjS_PfjS0_S0_,(.L_x_27 - _Z24SparseMatVecMulCsrKernelPjS_PfjS0_S0_)
        .other          _Z24SparseMatVecMulCsrKernelPjS_PfjS0_S0_,@"STO_CUDA_ENTRY STV_DEFAULT"
_Z24SparseMatVecMulCsrKernelPjS_PfjS0_S0_:
.text._Z24SparseMatVecMulCsrKernelPjS_PfjS0_S0_:
[----:B------:R-:W-:Y:S01]  /*0000*/  LDC R1, c[0x0][0x37c] ;  /* 0x0000df00ff017b82 */ /* 0x000fe20000000800 */
[----:B------:R-:W0:Y:S07]  /*0010*/  S2R R3, SR_TID.X ;  /* 0x0000000000037919 */ /* 0x000e2e0000002100 */
[----:B------:R-:W0:Y:S08]  /*0020*/  S2UR UR4, SR_CTAID.X ;  /* 0x00000000000479c3 */ /* 0x000e300000002500 */
[----:B------:R-:W0:Y:S02]  /*0030*/  LDC R0, c[0x0][0x360] ;  /* 0x0000d800ff007b82 */ /* 0x000e240000000800 */
[----:B0-----:R-:W-:-:S05]  /*0040*/  IMAD R0, R0, UR4, R3 ;  /* 0x0000000400007c24 */ /* 0x001fca000f8e0203 */
[----:B------:R-:W-:-:S13]  /*0050*/  ISETP.GT.U32.AND P0, PT, R0, 0x3, PT ;  /* 0x000000030000780c */ /* 0x000fda0003f04070 */
[----:B------:R-:W-:Y:S05]  /*0060*/  @P0 EXIT ;  /* 0x000000000000094d */ /* 0x000fea0003800000 */
[----:B------:R-:W0:Y:S01]  /*0070*/  LDC.64 R2, c[0x0][0x380] ;  /* 0x0000e000ff027b82 */ /* 0x000e220000000a00 */
[----:B------:R-:W1:Y:S01]  /*0080*/  LDCU.64 UR4, c[0x0][0x358] ;  /* 0x00006b00ff0477ac */ /* 0x000e620008000a00 */
[----:B0-----:R-:W-:-:S05]  /*0090*/  IMAD.WIDE.U32 R2, R0, 0x4, R2 ;  /* 0x0000000400027825 */ /* 0x001fca00078e0002 */
[----:B-1----:R-:W2:Y:S04]  /*00a0*/  LDG.E R4, desc[UR4][R2.64] ;  /* 0x0000000402047981 */ /* 0x002ea8000c1e1900 */
[----:B------:R-:W2:Y:S01]  /*00b0*/  LDG.E R5, desc[UR4][R2.64+0x4] ;  /* 0x0000040402057981 */ /* 0x000ea2000c1e1900 */
[----:B------:R-:W-:Y:S01]  /*00c0*/  BSSY.RECONVERGENT B0, `(.L_x_15) ;  /* 0x00000e5000007945 */ /* 0x000fe20003800200 */
[----:B------:R-:W-:Y:S01]  /*00d0*/  HFMA2 R22, -RZ, RZ, 0, 0 ;  /* 0x00000000ff167431 */ /* 0x000fe200000001ff */
[----:B--2---:R-:W-:-:S13]  /*00e0*/  ISETP.GE.U32.AND P0, PT, R4, R5, PT ;  /* 0x000000050400720c */ /* 0x004fda0003f06070 */
[----:B------:R-:W-:Y:S05]  /*00f0*/  @P0 BRA `(.L_x_16) ;  /* 0x0000000c00840947 */ /* 0x000fea0003800000 */
[----:B------:R-:W-:Y:S01]  /*0100*/  MOV R2, R4 ;  /* 0x0000000400027202 */ /* 0x000fe20000000f00 */
[----:B------:R-:W-:Y:S01]  /*0110*/  BSSY.RECONVERGENT B1, `(.L_x_17) ;  /* 0x000006e000017945 */ /* 0x000fe20003800200 */
[----:B------:R-:W-:Y:S02]  /*0120*/  MOV R22, RZ ;  /* 0x000000ff00167202 */ /* 0x000fe40000000f00 */
[----:B------:R-:W-:-:S04]  /*0130*/  VIADDMNMX.U32 R5, R2, 0x1, R5, !PT ;  /* 0x0000000102057846 */ /* 0x000fc80007800005 */
[CC--:B------:R-:W-:Y:S02]  /*0140*/  IADD3 R3, PT, PT, R2.reuse, -R5.reuse, RZ ;  /* 0x8000000502037210 */ /* 0x0c0fe40007ffe0ff */
[----:B------:R-:W-:Y:S02]  /*0150*/  IADD3 R4, PT, PT, -R2, R5, RZ ;  /* 0x0000000502047210 */ /* 0x000fe40007ffe1ff */
[----:B------:R-:W-:Y:S02]  /*0160*/  ISETP.GT.U32.AND P1, PT, R3, -0x10, PT ;  /* 0xfffffff00300780c */ /* 0x000fe40003f24070 */
[----:B------:R-:W-:-:S04]  /*0170*/  LOP3.LUT R5, R4, 0xf, RZ, 0xc0, !PT ;  /* 0x0000000f04057812 */ /* 0x000fc800078ec0ff */
[----:B------:R-:W-:-:S07]  /*0180*/  ISETP.NE.AND P0, PT, R5, RZ, PT ;  /* 0x000000ff0500720c */ /* 0x000fce0003f05270 */
[----:B------:R-:W-:Y:S06]  /*0190*/  @P1 BRA `(.L_x_18) ;  /* 0x0000000400941947 */ /* 0x000fec0003800000 */
[----:B------:R-:W0:Y:S01]  /*01a0*/  LDCU.64 UR6, c[0x0][0x388] ;  /* 0x00007100ff0677ac */ /* 0x000e220008000a00 */
[----:B------:R-:W-:Y:S01]  /*01b0*/  HFMA2 R7, -RZ, RZ, 0, 0 ;  /* 0x00000000ff077431 */ /* 0x000fe200000001ff */
[----:B------:R-:W-:Y:S01]  /*01c0*/  MOV R6, 0x20 ;  /* 0x0000002000067802 */ /* 0x000fe20000000f00 */
[----:B------:R-:W1:Y:S01]  /*01d0*/  LDCU.64 UR8, c[0x0][0x390] ;  /* 0x00007200ff0877ac */ /* 0x000e620008000a00 */
[----:B------:R-:W-:Y:S02]  /*01e0*/  LOP3.LUT R3, R4, 0xfffffff0, RZ, 0xc0, !PT ;  /* 0xfffffff004037812 */ /* 0x000fe400078ec0ff */
[----:B------:R-:W-:Y:S02]  /*01f0*/  MOV R22, RZ ;  /* 0x000000ff00167202 */ /* 0x000fe40000000f00 */
[----:B------:R-:W-:Y:S01]  /*0200*/  IADD3 R3, PT, PT, -R3, RZ, RZ ;  /* 0x000000ff03037210 */ /* 0x000fe20007ffe1ff */
[----:B------:R-:W-:-:S03]  /*0210*/  IMAD.WIDE.U32 R6, R2, 0x4, R6 ;  /* 0x0000000402067825 */ /* 0x000fc600078e0006 */
[C---:B0-----:R-:W-:Y:S02]  /*0220*/  IADD3 R12, P1, PT, R6.reuse, UR6, RZ ;  /* 0x00000006060c7c10 */ /* 0x041fe4000ff3e0ff */
[----:B-1----:R-:W-:Y:S02]  /*0230*/  IADD3 R10, P2, PT, R6, UR8, RZ ;  /* 0x00000008060a7c10 */ /* 0x002fe4000ff5e0ff */
[C---:B------:R-:W-:Y:S02]  /*0240*/  IADD3.X R13, PT, PT, R7.reuse, UR7, RZ, P1, !PT ;  /* 0x00000007070d7c10 */ /* 0x040fe40008ffe4ff */
[----:B------:R-:W-:-:S09]  /*0250*/  IADD3.X R11, PT, PT, R7, UR9, RZ, P2, !PT ;  /* 0x00000009070b7c10 */ /* 0x000fd200097fe4ff */
.L_x_19:
[----:B------:R-:W2:Y:S01]  /*0260*/  LDG.E R25, desc[UR4][R12.64+-0x20] ;  /* 0xffffe0040c197981 */ /* 0x000ea2000c1e1900 */
[----:B------:R-:W2:Y:S03]  /*0270*/  LDC.64 R14, c[0x0][0x3a0] ;  /* 0x0000e800ff0e7b82 */ /* 0x000ea60000000a00 */
[----:B------:R-:W3:Y:S04]  /*0280*/  LDG.E R9, desc[UR4][R12.64+-0x1c] ;  /* 0xffffe4040c097981 */ /* 0x000ee8000c1e1900 */
[----:B------:R-:W4:Y:S04]  /*0290*/  LDG.E R29, desc[UR4][R12.64+-0x18] ;  /* 0xffffe8040c1d7981 */ /* 0x000f28000c1e1900 */
[----:B------:R-:W5:Y:S04]  /*02a0*/  LDG.E R17, desc[UR4][R12.64+-0x14] ;  /* 0xffffec040c117981 */ /* 0x000f68000c1e1900 */
[----:B------:R-:W5:Y:S04]  /*02b0*/  LDG.E R19, desc[UR4][R12.64+-0x10] ;  /* 0xfffff0040c137981 */ /* 0x000f68000c1e1900 */
[----:B------:R-:W5:Y:S04]  /*02c0*/  LDG.E R27, desc[UR4][R10.64+-0x20] ;  /* 0xffffe0040a1b7981 */ /* 0x000f68000c1e1900 */
[----:B------:R-:W5:Y:S04]  /*02d0*/  LDG.E R23, desc[UR4][R12.64+-0xc] ;  /* 0xfffff4040c177981 */ /* 0x000f68000c1e1900 */
[----:B------:R-:W5:Y:S04]  /*02e0*/  LDG.E R21, desc[UR4][R10.64+-0x1c] ;  /* 0xffffe4040a157981 */ /* 0x000f68000c1e1900 */
[----:B------:R-:W5:Y:S04]  /*02f0*/  LDG.E R6, desc[UR4][R12.64+-0x8] ;  /* 0xfffff8040c067981 */ /* 0x000f68000c1e1900 */
[----:B------:R-:W5:Y:S04]  /*0300*/  LDG.E R7, desc[UR4][R12.64+-0x4] ;  /* 0xfffffc040c077981 */ /* 0x000f68000c1e1900 */
[----:B------:R-:W5:Y:S01]  /*0310*/  LDG.E R26, desc[UR4][R10.64+-0x10] ;  /* 0xfffff0040a1a7981 */ /* 0x000f62000c1e1900 */
[----:B--2---:R-:W-:-:S06]  /*0320*/  IMAD.WIDE.U32 R24, R25, 0x4, R14 ;  /* 0x0000000419187825 */ /* 0x004fcc00078e000e */
[----:B------:R-:W2:Y:S01]  /*0330*/  LDG.E R24, desc[UR4][R24.64] ;  /* 0x0000000418187981 */ /* 0x000ea2000c1e1900 */
[----:B---3--:R-:W-:-:S04]  /*0340*/  IMAD.WIDE.U32 R8, R9, 0x4, R14 ;  /* 0x0000000409087825 */ /* 0x008fc800078e000e */
[--C-:B----4-:R-:W-:Y:S02]  /*0350*/  IMAD.WIDE.U32 R28, R29, 0x4, R14.reuse ;  /* 0x000000041d1c7825 */ /* 0x110fe400078e000e */
[----:B------:R-:W3:Y:S02]  /*0360*/  LDG.E R8, desc[UR4][R8.64] ;  /* 0x0000000408087981 */ /* 0x000ee4000c1e1900 */
[--C-:B-----5:R-:W-:Y:S02]  /*0370*/  IMAD.WIDE.U32 R16, R17, 0x4, R14.reuse ;  /* 0x0000000411107825 */ /* 0x120fe400078e000e */
[----:B------:R-:W4:Y:S02]  /*0380*/  LDG.E R20, desc[UR4][R28.64] ;  /* 0x000000041c147981 */ /* 0x000f24000c1e1900 */
[----:B------:R-:W-:Y:S02]  /*0390*/  IMAD.WIDE.U32 R18, R19, 0x4, R14 ;  /* 0x0000000413127825 */ /* 0x000fe400078e000e */
[----:B------:R-:W5:Y:S04]  /*03a0*/  LDG.E R16, desc[UR4][R16.64] ;  /* 0x0000000410107981 */ /* 0x000f68000c1e1900 */
[----:B------:R-:W4:Y:S04]  /*03b0*/  LDG.E R9, desc[UR4][R10.64+-0x18] ;  /* 0xffffe8040a097981 */ /* 0x000f28000c1e1900 */
[----:B------:R-:W5:Y:S04]  /*03c0*/  LDG.E R25, desc[UR4][R10.64+-0x14] ;  /* 0xffffec040a197981 */ /* 0x000f68000c1e1900 */
[----:B------:R-:W5:Y:S04]  /*03d0*/  LDG.E R29, desc[UR4][R12.64] ;  /* 0x000000040c1d7981 */ /* 0x000f68000c1e1900 */
[----:B------:R2:W5:Y:S04]  /*03e0*/  LDG.E R19, desc[UR4][R18.64] ;  /* 0x0000000412137981 */ /* 0x000568000c1e1900 */
[----:B------:R-:W5:Y:S01]  /*03f0*/  LDG.E R28, desc[UR4][R10.64+0xc] ;  /* 0x00000c040a1c7981 */ /* 0x000f62000c1e1900 */
[----:B--2---:R-:W-:Y:S01]  /*0400*/  FFMA R18, R27, R24, R22 ;  /* 0x000000181b127223 */ /* 0x004fe20000000016 */
[----:B------:R-:W-:-:S02]  /*0410*/  IMAD.WIDE.U32 R22, R23, 0x4, R14 ;  /* 0x0000000417167825 */ /* 0x000fc400078e000e */
[----:B------:R-:W2:Y:S04]  /*0420*/  LDG.E R27, desc[UR4][R10.64+-0xc] ;  /* 0xfffff4040a1b7981 */ /* 0x000ea8000c1e1900 */
[----:B------:R0:W2:Y:S01]  /*0430*/  LDG.E R24, desc[UR4][R22.64] ;  /* 0x0000000416187981 */ /* 0x0000a2000c1e1900 */
[----:B---3--:R-:W-:-:S03]  /*0440*/  FFMA R8, R21, R8, R18 ;  /* 0x0000000815087223 */ /* 0x008fc60000000012 */
[----:B------:R-:W3:Y:S01]  /*0450*/  LDG.E R18, desc[UR4][R10.64+-0x4] ;  /* 0xfffffc040a127981 */ /* 0x000ee2000c1e1900 */
[----:B0-----:R-:W-:-:S04]  /*0460*/  IMAD.WIDE.U32 R22, R6, 0x4, R14 ;  /* 0x0000000406167825 */ /* 0x001fc800078e000e */
[----:B----4-:R-:W-:Y:S01]  /*0470*/  FFMA R20, R9, R20, R8 ;  /* 0x0000001409147223 */ /* 0x010fe20000000008 */
[----:B------:R-:W-:Y:S01]  /*0480*/  IMAD.WIDE.U32 R6, R7, 0x4, R14 ;  /* 0x0000000407067825 */ /* 0x000fe200078e000e */
[----:B------:R-:W4:Y:S04]  /*0490*/  LDG.E R21, desc[UR4][R22.64] ;  /* 0x0000000416157981 */ /* 0x000f28000c1e1900 */
[----:B------:R-:W4:Y:S01]  /*04a0*/  LDG.E R8, desc[UR4][R10.64+-0x8] ;  /* 0xfffff8040a087981 */ /* 0x000f22000c1e1900 */
[----:B-----5:R-:W-:-:S03]  /*04b0*/  FFMA R20, R25, R16, R20 ;  /* 0x0000001019147223 */ /* 0x020fc60000000014 */
[----:B------:R-:W5:Y:S01]  /*04c0*/  LDG.E R9, desc[UR4][R12.64+0x4] ;  /* 0x000004040c097981 */ /* 0x000f62000c1e1900 */
[----:B------:R-:W-:-:S03]  /*04d0*/  IMAD.WIDE.U32 R16, R29, 0x4, R14 ;  /* 0x000000041d107825 */ /* 0x000fc600078e000e */
[----:B------:R-:W3:Y:S01]  /*04e0*/  LDG.E R7, desc[UR4][R6.64] ;  /* 0x0000000406077981 */ /* 0x000ee2000c1e1900 */
[----:B------:R-:W-:-:S03]  /*04f0*/  FFMA R26, R26, R19, R20 ;  /* 0x000000131a1a7223 */ /* 0x000fc60000000014 */
[----:B------:R-:W3:Y:S04]  /*0500*/  LDG.E R25, desc[UR4][R12.64+0x8] ;  /* 0x000008040c197981 */ /* 0x000ee8000c1e1900 */
[----:B------:R-:W3:Y:S04]  /*0510*/  LDG.E R19, desc[UR4][R12.64+0xc] ;  /* 0x00000c040c137981 */ /* 0x000ee8000c1e1900 */
[----:B------:R-:W3:Y:S04]  /*0520*/  LDG.E R17, desc[UR4][R16.64] ;  /* 0x0000000410117981 */ /* 0x000ee8000c1e1900 */
[----:B------:R-:W3:Y:S04]  /*0530*/  LDG.E R20, desc[UR4][R10.64] ;  /* 0x000000040a147981 */ /* 0x000ee8000c1e1900 */
[----:B------:R-:W3:Y:S04]  /*0540*/  LDG.E R23, desc[UR4][R12.64+0x10] ;  /* 0x000010040c177981 */ /* 0x000ee8000c1e1900 */
[----:B------:R-:W3:Y:S04]  /*0550*/  LDG.E R29, desc[UR4][R12.64+0x14] ;  /* 0x000014040c1d7981 */ /* 0x000ee8000c1e1900 */
[----:B------:R-:W3:Y:S04]  /*0560*/  LDG.E R22, desc[UR4][R12.64+0x18] ;  /* 0x000018040c167981 */ /* 0x000ee8000c1e1900 */
[----:B------:R-:W3:Y:S01]  /*0570*/  LDG.E R16, desc[UR4][R10.64+0x8] ;  /* 0x000008040a107981 */ /* 0x000ee2000c1e1900 */
[----:B--2---:R-:W-:-:S03]  /*0580*/  FFMA R24, R27, R24, R26 ;  /* 0x000000181b187223 */ /* 0x004fc6000000001a */
[----:B------:R-:W2:Y:S04]  /*0590*/  LDG.E R27, desc[UR4][R12.64+0x1c] ;  /* 0x00001c040c1b7981 */ /* 0x000ea8000c1e1900 */
[----:B------:R-:W2:Y:S01]  /*05a0*/  LDG.E R26, desc[UR4][R10.64+0x4] ;  /* 0x000004040a1a7981 */ /* 0x000ea2000c1e1900 */
[----:B----4-:R-:W-:Y:S01]  /*05b0*/  FFMA R21, R8, R21, R24 ;  /* 0x0000001508157223 */ /* 0x010fe20000000018 */
[----:B-----5:R-:W-:-:S04]  /*05c0*/  IMAD.WIDE.U32 R8, R9, 0x4, R14 ;  /* 0x0000000409087825 */ /* 0x020fc800078e000e */
[----:B---3--:R-:W-:Y:S02]  /*05d0*/  FFMA R21, R18, R7, R21 ;  /* 0x0000000712157223 */ /* 0x008fe40000000015 */
[----:B------:R-:W3:Y:S01]  /*05e0*/  LDG.E R8, desc[UR4][R8.64] ;  /* 0x0000000408087981 */ /* 0x000ee2000c1e1900 */
[----:B------:R-:W-:-:S04]  /*05f0*/  IMAD.WIDE.U32 R6, R25, 0x4, R14 ;  /* 0x0000000419067825 */ /* 0x000fc800078e000e */
[----:B------:R-:W-:Y:S02]  /*0600*/  IMAD.WIDE.U32 R18, R19, 0x4, R14 ;  /* 0x0000000413127825 */ /* 0x000fe400078e000e */
[----:B------:R-:W4:Y:S04]  /*0610*/  LDG.E R7, desc[UR4][R6.64] ;  /* 0x0000000406077981 */ /* 0x000f28000c1e1900 */
[----:B------:R-:W5:Y:S01]  /*0620*/  LDG.E R19, desc[UR4][R18.64] ;  /* 0x0000000412137981 */ /* 0x000f62000c1e1900 */
[----:B------:R-:W-:-:S03]  /*0630*/  FFMA R17, R20, R17, R21 ;  /* 0x0000001114117223 */ /* 0x000fc60000000015 */
[----:B------:R-:W5:Y:S01]  /*0640*/  LDG.E R9, desc[UR4][R10.64+0x10] ;  /* 0x000010040a097981 */ /* 0x000f62000c1e1900 */
[----:B------:R-:W-:-:S03]  /*0650*/  IMAD.WIDE.U32 R20, R23, 0x4, R14 ;  /* 0x0000000417147825 */ /* 0x000fc600078e000e */
[----:B------:R-:W5:Y:S01]  /*0660*/  LDG.E R6, desc[UR4][R10.64+0x14] ;  /* 0x000014040a067981 */ /* 0x000f62000c1e1900 */
[----:B------:R-:W-:-:S03]  /*0670*/  IMAD.WIDE.U32 R24, R29, 0x4, R14 ;  /* 0x000000041d187825 */ /* 0x000fc600078e000e */
[----:B------:R-:W5:Y:S01]  /*0680*/  LDG.E R20, desc[UR4][R20.64] ;  /* 0x0000000414147981 */ /* 0x000f62000c1e1900 */
[----:B------:R-:W-:-:S03]  /*0690*/  IMAD.WIDE.U32 R22, R22, 0x4, R14 ;  /* 0x0000000416167825 */ /* 0x000fc600078e000e */
[----:B------:R-:W5:Y:S04]  /*06a0*/  LDG.E R25, desc[UR4][R24.64] ;  /* 0x0000000418197981 */ /* 0x000f68000c1e1900 */
[----:B------:R-:W5:Y:S04]  /*06b0*/  LDG.E R22, desc[UR4][R22.64] ;  /* 0x0000000416167981 */ /* 0x000f68000c1e1900 */
[----:B------:R-:W5:Y:S01]  /*06c0*/  LDG.E R18, desc[UR4][R10.64+0x1c] ;  /* 0x00001c040a127981 */ /* 0x000f62000c1e1900 */
[----:B--2---:R-:W-:-:S03]  /*06d0*/  IMAD.WIDE.U32 R14, R27, 0x4, R14 ;  /* 0x000000041b0e7825 */ /* 0x004fc600078e000e */
[----:B------:R0:W2:Y:S04]  /*06e0*/  LDG.E R27, desc[UR4][R10.64+0x18] ;  /* 0x000018040a1b7981 */ /* 0x0000a8000c1e1900 */
[----:B------:R-:W2:Y:S01]  /*06f0*/  LDG.E R15, desc[UR4][R14.64] ;  /* 0x000000040e0f7981 */ /* 0x000ea2000c1e1900 */
[----:B------:R-:W-:-:S04]  /*0700*/  IADD3 R3, PT, PT, R3, 0x10, RZ ;  /* 0x0000001003037810 */ /* 0x000fc80007ffe0ff */
[----:B------:R-:W-:Y:S01]  /*0710*/  ISETP.NE.AND P1, PT, R3, RZ, PT ;  /* 0x000000ff0300720c */ /* 0x000fe20003f25270 */
[----:B---3--:R-:W-:-:S04]  /*0720*/  FFMA R17, R26, R8, R17 ;  /* 0x000000081a117223 */ /* 0x008fc80000000011 */
[----:B----4-:R-:W-:-:S04]  /*0730*/  FFMA R7, R16, R7, R17 ;  /* 0x0000000710077223 */ /* 0x010fc80000000011 */
[----:B-----5:R-:W-:Y:S01]  /*0740*/  FFMA R28, R28, R19, R7 ;  /* 0x000000131c1c7223 */ /* 0x020fe20000000007 */
[----:B------:R-:W-:Y:S02]  /*0750*/  IADD3 R12, P2, PT, R12, 0x40, RZ ;  /* 0x000000400c0c7810 */ /* 0x000fe40007f5e0ff */
[----:B0-----:R-:W-:Y:S01]  /*0760*/  IADD3 R10, P3, PT, R10, 0x40, RZ ;  /* 0x000000400a0a7810 */ /* 0x001fe20007f7e0ff */
[----:B------:R-:W-:-:S04]  /*0770*/  FFMA R9, R9, R20, R28 ;  /* 0x0000001409097223 */ /* 0x000fc8000000001c */
[----:B------:R-:W-:Y:S01]  /*0780*/  FFMA R6, R6, R25, R9 ;  /* 0x0000001906067223 */ /* 0x000fe20000000009 */
[----:B------:R-:W-:Y:S02]  /*0790*/  IADD3.X R13, PT, PT, RZ, R13, RZ, P2, !PT ;  /* 0x0000000dff0d7210 */ /* 0x000fe400017fe4ff */
[----:B------:R-:W-:Y:S02]  /*07a0*/  IADD3.X R11, PT, PT, RZ, R11, RZ, P3, !PT ;  /* 0x0000000bff0b7210 */ /* 0x000fe40001ffe4ff */
[----:B------:R-:W-:Y:S01]  /*07b0*/  IADD3 R2, PT, PT, R2, 0x10, RZ ;  /* 0x0000001002027810 */ /* 0x000fe20007ffe0ff */
[----:B--2---:R-:W-:-:S04]  /*07c0*/  FFMA R27, R27, R22, R6 ;  /* 0x000000161b1b7223 */ /* 0x004fc80000000006 */
[----:B------:R-:W-:Y:S01]  /*07d0*/  FFMA R22, R18, R15, R27 ;  /* 0x0000000f12167223 */ /* 0x000fe2000000001b */
[----:B------:R-:W-:Y:S06]  /*07e0*/  @P1 BRA `(.L_x_19) ;  /* 0xfffffff8009c1947 */ /* 0x000fec000383ffff */
.L_x_18:
[----:B------:R-:W-:Y:S05]  /*07f0*/  BSYNC.RECONVERGENT B1 ;  /* 0x0000000000017941 */ /* 0x000fea0003800200 */
.L_x_17:
[----:B------:R-:W-:Y:S05]  /*0800*/  @!P0 BRA `(.L_x_16) ;  /* 0x0000000400c08947 */ /* 0x000fea0003800000 */
[----:B------:R-:W-:Y:S01]  /*0810*/  ISETP.GE.U32.AND P0, PT, R5, 0x8, PT ;  /* 0x000000080500780c */ /* 0x000fe20003f06070 */
[----:B------:R-:W-:Y:S01]  /*0820*/  BSSY.RECONVERGENT B1, `(.L_x_20) ;  /* 0x0000032000017945 */ /* 0x000fe20003800200 */
[----:B------:R-:W-:-:S04]  /*0830*/  LOP3.LUT R25, R4, 0x7, RZ, 0xc0, !PT ;  /* 0x0000000704197812 */ /* 0x000fc800078ec0ff */
[----:B------:R-:W-:-:S07]  /*0840*/  ISETP.NE.AND P1, PT, R25, RZ, PT ;  /* 0x000000ff1900720c */ /* 0x000fce0003f25270 */
[----:B------:R-:W-:Y:S06]  /*0850*/  @!P0 BRA `(.L_x_21) ;  /* 0x0000000000b88947 */ /* 0x000fec0003800000 */
[----:B------:R-:W0:Y:S08]  /*0860*/  LDC.64 R18, c[0x0][0x388] ;  /* 0x0000e200ff127b82 */ /* 0x000e300000000a00 */
[----:B------:R-:W1:Y:S08]  /*0870*/  LDC.64 R8, c[0x0][0x3a0] ;  /* 0x0000e800ff087b82 */ /* 0x000e700000000a00 */
[----:B------:R-:W2:Y:S01]  /*0880*/  LDC.64 R6, c[0x0][0x390] ;  /* 0x0000e400ff067b82 */ /* 0x000ea20000000a00 */
[----:B0-----:R-:W-:-:S05]  /*0890*/  IMAD.WIDE.U32 R18, R2, 0x4, R18 ;  /* 0x0000000402127825 */ /* 0x001fca00078e0012 */
[----:B------:R-:W1:Y:S04]  /*08a0*/  LDG.E R29, desc[UR4][R18.64] ;  /* 0x00000004121d7981 */ /* 0x000e68000c1e1900 */
[----:B------:R-:W3:Y:S04]  /*08b0*/  LDG.E R27, desc[UR4][R18.64+0x4] ;  /* 0x00000404121b7981 */ /* 0x000ee8000c1e1900 */
[----:B------:R-:W4:Y:S04]  /*08c0*/  LDG.E R23, desc[UR4][R18.64+0x8] ;  /* 0x0000080412177981 */ /* 0x000f28000c1e1900 */
[----:B------:R-:W5:Y:S04]  /*08d0*/  LDG.E R11, desc[UR4][R18.64+0xc] ;  /* 0x00000c04120b7981 */ /* 0x000f68000c1e1900 */
[----:B------:R-:W5:Y:S04]  /*08e0*/  LDG.E R13, desc[UR4][R18.64+0x10] ;  /* 0x00001004120d7981 */ /* 0x000f68000c1e1900 */
[----:B------:R-:W5:Y:S04]  /*08f0*/  LDG.E R15, desc[UR4][R18.64+0x14] ;  /* 0x00001404120f7981 */ /* 0x000f68000c1e1900 */
[----:B------:R-:W5:Y:S04]  /*0900*/  LDG.E R17, desc[UR4][R18.64+0x18] ;  /* 0x0000180412117981 */ /* 0x000f68000c1e1900 */
[----:B------:R4:W5:Y:S01]  /*0910*/  LDG.E R21, desc[UR4][R18.64+0x1c] ;  /* 0x00001c0412157981 */ /* 0x000962000c1e1900 */
[----:B--2---:R-:W-:-:S05]  /*0920*/  IMAD.WIDE.U32 R6, R2, 0x4, R6 ;  /* 0x0000000402067825 */ /* 0x004fca00078e0006 */
[----:B------:R-:W2:Y:S04]  /*0930*/  LDG.E R5, desc[UR4][R6.64] ;  /* 0x0000000406057981 */ /* 0x000ea8000c1e1900 */
[----:B------:R-:W2:Y:S01]  /*0940*/  LDG.E R24, desc[UR4][R6.64+0x8] ;  /* 0x0000080406187981 */ /* 0x000ea2000c1e1900 */
[----:B-1----:R-:W-:-:S04]  /*0950*/  IMAD.WIDE.U32 R28, R29, 0x4, R8 ;  /* 0x000000041d1c7825 */ /* 0x002fc800078e0008 */
[--C-:B---3--:R-:W-:Y:S01]  /*0960*/  IMAD.WIDE.U32 R26, R27, 0x4, R8.reuse ;  /* 0x000000041b1a7825 */ /* 0x108fe200078e0008 */
[----:B------:R-:W2:Y:S03]  /*0970*/  LDG.E R3, desc[UR4][R28.64] ;  /* 0x000000041c037981 */ /* 0x000ea6000c1e1900 */
[--C-:B----4-:R-:W-:Y:S01]  /*0980*/  IMAD.WIDE.U32 R18, R23, 0x4, R8.reuse ;  /* 0x0000000417127825 */ /* 0x110fe200078e0008 */
[----:B------:R-:W3:Y:S04]  /*0990*/  LDG.E R20, desc[UR4][R26.64] ;  /* 0x000000041a147981 */ /* 0x000ee8000c1e1900 */
[----:B------:R-:W3:Y:S01]  /*09a0*/  LDG.E R23, desc[UR4][R6.64+0x4] ;  /* 0x0000040406177981 */ /* 0x000ee2000c1e1900 */
[----:B-----5:R-:W-:-:S03]  /*09b0*/  IMAD.WIDE.U32 R10, R11, 0x4, R8 ;  /* 0x000000040b0a7825 */ /* 0x020fc600078e0008 */
[----:B------:R-:W4:Y:S01]  /*09c0*/  LDG.E R19, desc[UR4][R18.64] ;  /* 0x0000000412137981 */ /* 0x000f22000c1e1900 */
[----:B------:R-:W-:-:S03]  /*09d0*/  IMAD.WIDE.U32 R12, R13, 0x4, R8 ;  /* 0x000000040d0c7825 */ /* 0x000fc600078e0008 */
[----:B------:R-:W5:Y:S01]  /*09e0*/  LDG.E R11, desc[UR4][R10.64] ;  /* 0x000000040a0b7981 */ /* 0x000f62000c1e1900 */
[----:B------:R-:W-:-:S03]  /*09f0*/  IMAD.WIDE.U32 R14, R15, 0x4, R8 ;  /* 0x000000040f0e7825 */ /* 0x000fc600078e0008 */
[----:B------:R-:W5:Y:S01]  /*0a00*/  LDG.E R28, desc[UR4][R6.64+0xc] ;  /* 0x00000c04061c7981 */ /* 0x000f62000c1e1900 */
[----:B------:R-:W-:-:S03]  /*0a10*/  IMAD.WIDE.U32 R16, R17, 0x4, R8 ;  /* 0x0000000411107825 */ /* 0x000fc600078e0008 */
[----:B------:R-:W5:Y:S04]  /*0a20*/  LDG.E R12, desc[UR4][R12.64] ;  /* 0x000000040c0c7981 */ /* 0x000f68000c1e1900 */
[----:B------:R-:W5:Y:S01]  /*0a30*/  LDG.E R29, desc[UR4][R6.64+0x10] ;  /* 0x00001004061d7981 */ /* 0x000f62000c1e1900 */
[----:B------:R-:W-:-:S03]  /*0a40*/  IMAD.WIDE.U32 R8, R21, 0x4, R8 ;  /* 0x0000000415087825 */ /* 0x000fc600078e0008 */
[----:B------:R-:W5:Y:S04]  /*0a50*/  LDG.E R15, desc[UR4][R14.64] ;  /* 0x000000040e0f7981 */ /* 0x000f68000c1e1900 */
[----:B------:R-:W5:Y:S04]  /*0a60*/  LDG.E R26, desc[UR4][R6.64+0x14] ;  /* 0x00001404061a7981 */ /* 0x000f68000c1e1900 */
[----:B------:R-:W5:Y:S04]  /*0a70*/  LDG.E R16, desc[UR4][R16.64] ;  /* 0x0000000410107981 */ /* 0x000f68000c1e1900 */
[----:B------:R-:W5:Y:S04]  /*0a80*/  LDG.E R21, desc[UR4][R6.64+0x18] ;  /* 0x0000180406157981 */ /* 0x000f68000c1e1900 */
[----:B------:R-:W5:Y:S04]  /*0a90*/  LDG.E R10, desc[UR4][R6.64+0x1c] ;  /* 0x00001c04060a7981 */ /* 0x000f68000c1e1900 */
[----:B------:R-:W5:Y:S01]  /*0aa0*/  LDG.E R8, desc[UR4][R8.64] ;  /* 0x0000000408087981 */ /* 0x000f62000c1e1900 */
[----:B------:R-:W-:Y:S01]  /*0ab0*/  IADD3 R2, PT, PT, R2, 0x8, RZ ;  /* 0x0000000802027810 */ /* 0x000fe20007ffe0ff */
[----:B--2---:R-:W-:-:S04]  /*0ac0*/  FFMA R22, R5, R3, R22 ;  /* 0x0000000305167223 */ /* 0x004fc80000000016 */
[----:B---3--:R-:W-:-:S04]  /*0ad0*/  FFMA R23, R23, R20, R22 ;  /* 0x0000001417177223 */ /* 0x008fc80000000016 */
[----:B----4-:R-:W-:-:S04]  /*0ae0*/  FFMA R19, R24, R19, R23 ;  /* 0x0000001318137223 */ /* 0x010fc80000000017 */
[----:B-----5:R-:W-:-:S04]  /*0af0*/  FFMA R28, R28, R11, R19 ;  /* 0x0000000b1c1c7223 */ /* 0x020fc80000000013 */
[----:B------:R-:W-:-:S04]  /*0b00*/  FFMA R29, R29, R12, R28 ;  /* 0x0000000c1d1d7223 */ /* 0x000fc8000000001c */
[----:B------:R-:W-:-:S04]  /*0b10*/  FFMA R26, R26, R15, R29 ;  /* 0x0000000f1a1a7223 */ /* 0x000fc8000000001d */
[----:B------:R-:W-:-:S04]  /*0b20*/  FFMA R21, R21, R16, R26 ;  /* 0x0000001015157223 */ /* 0x000fc8000000001a */
[----:B------:R-:W-:-:S07]  /*0b30*/  FFMA R22, R10, R8, R21 ;  /* 0x000000080a167223 */ /* 0x000fce0000000015 */
.L_x_21:
[----:B------:R-:W-:Y:S05]  /*0b40*/  BSYNC.RECONVERGENT B1 ;  /* 0x0000000000017941 */ /* 0x000fea0003800200 */
.L_x_20:
[----:B------:R-:W-:Y:S05]  /*0b50*/  @!P1 BRA `(.L_x_16) ;  /* 0x0000000000ec9947 */ /* 0x000fea0003800000 */
[----:B------:R-:W-:Y:S01]  /*0b60*/  ISETP.GE.U32.AND P0, PT, R25, 0x4, PT ;  /* 0x000000041900780c */ /* 0x000fe20003f06070 */
[----:B------:R-:W-:Y:S01]  /*0b70*/  BSSY.RECONVERGENT B1, `(.L_x_22) ;  /* 0x000001e000017945 */ /* 0x000fe20003800200 */
[----:B------:R-:W-:-:S04]  /*0b80*/  LOP3.LUT R4, R4, 0x3, RZ, 0xc0, !PT ;  /* 0x0000000304047812 */ /* 0x000fc800078ec0ff */
[----:B------:R-:W-:-:S07]  /*0b90*/  ISETP.NE.AND P1, PT, R4, RZ, PT ;  /* 0x000000ff0400720c */ /* 0x000fce0003f25270 */
[----:B------:R-:W-:Y:S06]  /*0ba0*/  @!P0 BRA `(.L_x_23) ;  /* 0x0000000000688947 */ /* 0x000fec0003800000 */
[----:B------:R-:W0:Y:S08]  /*0bb0*/  LDC.64 R6, c[0x0][0x388] ;  /* 0x0000e200ff067b82 */ /* 0x000e300000000a00 */
[----:B------:R-:W1:Y:S01]  /*0bc0*/  LDC.64 R8, c[0x0][0x390] ;  /* 0x0000e400ff087b82 */ /* 0x000e620000000a00 */
[----:B0-----:R-:W-:-:S07]  /*0bd0*/  IMAD.WIDE.U32 R10, R2, 0x4, R6 ;  /* 0x00000004020a7825 */ /* 0x001fce00078e0006 */
[----:B------:R-:W0:Y:S01]  /*0be0*/  LDC.64 R6, c[0x0][0x3a0] ;  /* 0x0000e800ff067b82 */ /* 0x000e220000000a00 */
[----:B------:R-:W0:Y:S04]  /*0bf0*/  LDG.E R13, desc[UR4][R10.64] ;  /* 0x000000040a0d7981 */ /* 0x000e28000c1e1900 */
[----:B------:R-:W2:Y:S04]  /*0c00*/  LDG.E R15, desc[UR4][R10.64+0x4] ;  /* 0x000004040a0f7981 */ /* 0x000ea8000c1e1900 */
[----:B------:R-:W3:Y:S04]  /*0c10*/  LDG.E R17, desc[UR4][R10.64+0x8] ;  /* 0x000008040a117981 */ /* 0x000ee8000c1e1900 */
[----:B------:R-:W4:Y:S01]  /*0c20*/  LDG.E R5, desc[UR4][R10.64+0xc] ;  /* 0x00000c040a057981 */ /* 0x000f22000c1e1900 */
[----:B-1----:R-:W-:-:S05]  /*0c30*/  IMAD.WIDE.U32 R8, R2, 0x4, R8 ;  /* 0x0000000402087825 */ /* 0x002fca00078e0008 */
[----:B------:R-:W5:Y:S04]  /*0c40*/  LDG.E R3, desc[UR4][R8.64] ;  /* 0x0000000408037981 */ /* 0x000f68000c1e1900 */
[----:B------:R-:W5:Y:S04]  /*0c50*/  LDG.E R18, desc[UR4][R8.64+0x4] ;  /* 0x0000040408127981 */ /* 0x000f68000c1e1900 */
[----:B------:R-:W5:Y:S04]  /*0c60*/  LDG.E R10, desc[UR4][R8.64+0x8] ;  /* 0x00000804080a7981 */ /* 0x000f68000c1e1900 */
[----:B------:R-:W5:Y:S01]  /*0c70*/  LDG.E R20, desc[UR4][R8.64+0xc] ;  /* 0x00000c0408147981 */ /* 0x000f62000c1e1900 */
[----:B0-----:R-:W-:-:S04]  /*0c80*/  IMAD.WIDE.U32 R12, R13, 0x4, R6 ;  /* 0x000000040d0c7825 */ /* 0x001fc800078e0006 */
[--C-:B--2---:R-:W-:Y:S02]  /*0c90*/  IMAD.WIDE.U32 R14, R15, 0x4, R6.reuse ;  /* 0x000000040f0e7825 */ /* 0x104fe400078e0006 */
[----:B------:R-:W5:Y:S02]  /*0ca0*/  LDG.E R12, desc[UR4][R12.64] ;  /* 0x000000040c0c7981 */ /* 0x000f64000c1e1900 */
[--C-:B---3--:R-:W-:Y:S02]  /*0cb0*/  IMAD.WIDE.U32 R16, R17, 0x4, R6.reuse ;  /* 0x0000000411107825 */ /* 0x108fe400078e0006 */
[----:B------:R-:W2:Y:S02]  /*0cc0*/  LDG.E R14, desc[UR4][R14.64] ;  /* 0x000000040e0e7981 */ /* 0x000ea4000c1e1900 */
[----:B----4-:R-:W-:Y:S02]  /*0cd0*/  IMAD.WIDE.U32 R6, R5, 0x4, R6 ;  /* 0x0000000405067825 */ /* 0x010fe400078e0006 */
[----:B------:R-:W3:Y:S04]  /*0ce0*/  LDG.E R16, desc[UR4][R16.64] ;  /* 0x0000000410107981 */ /* 0x000ee8000c1e1900 */
[----:B------:R-:W4:Y:S01]  /*0cf0*/  LDG.E R6, desc[UR4][R6.64] ;  /* 0x0000000406067981 */ /* 0x000f22000c1e1900 */
[----:B------:R-:W-:Y:S01]  /*0d00*/  IADD3 R2, PT, PT, R2, 0x4, RZ ;  /* 0x0000000402027810 */ /* 0x000fe20007ffe0ff */
[----:B-----5:R-:W-:-:S04]  /*0d10*/  FFMA R3, R3, R12, R22 ;  /* 0x0000000c03037223 */ /* 0x020fc80000000016 */
[----:B--2---:R-:W-:-:S04]  /*0d20*/  FFMA R3, R18, R14, R3 ;  /* 0x0000000e12037223 */ /* 0x004fc80000000003 */
[----:B---3--:R-:W-:-:S04]  /*0d30*/  FFMA R3, R10, R16, R3 ;  /* 0x000000100a037223 */ /* 0x008fc80000000003 */
[----:B----4-:R-:W-:-:S07]  /*0d40*/  FFMA R22, R20, R6, R3 ;  /* 0x0000000614167223 */ /* 0x010fce0000000003 */
.L_x_23:
[----:B------:R-:W-:Y:S05]  /*0d50*/  BSYNC.RECONVERGENT B1 ;  /* 0x0000000000017941 */ /* 0x000fea0003800200 */
.L_x_22:
[----:B------:R-:W-:Y:S05]  /*0d60*/  @!P1 BRA `(.L_x_16) ;  /* 0x0000000000689947 */ /* 0x000fea0003800000 */
[----:B------:R-:W0:Y:S08]  /*0d70*/  LDC.64 R8, c[0x0][0x390] ;  /* 0x0000e400ff087b82 */ /* 0x000e300000000a00 */
[----:B------:R-:W1:Y:S08]  /*0d80*/  LDC.64 R10, c[0x0][0x388] ;  /* 0x0000e200ff0a7b82 */ /* 0x000e700000000a00 */
[----:B------:R-:W2:Y:S01]  /*0d90*/  LDC.64 R6, c[0x0][0x3a0] ;  /* 0x0000e800ff067b82 */ /* 0x000ea20000000a00 */
[----:B0-----:R-:W-:-:S03]  /*0da0*/  IMAD.WIDE.U32 R8, R2, 0x4, R8 ;  /* 0x0000000402087825 */ /* 0x001fc600078e0008 */
[----:B------:R-:W-:Y:S02]  /*0db0*/  MOV R12, R8 ;  /* 0x00000008000c7202 */ /* 0x000fe40000000f00 */
[----:B------:R-:W-:Y:S01]  /*0dc0*/  MOV R13, R9 ;  /* 0x00000009000d7202 */ /* 0x000fe20000000f00 */
[----:B-1----:R-:W-:Y:S01]  /*0dd0*/  IMAD.WIDE.U32 R2, R2, 0x4, R10 ;  /* 0x0000000402027825 */ /* 0x002fe200078e000a */
[----:B------:R-:W-:Y:S02]  /*0de0*/  IADD3 R8, PT, PT, -R4, RZ, RZ ;  /* 0x000000ff04087210 */ /* 0x000fe40007ffe1ff */
[----:B------:R-:W-:Y:S02]  /*0df0*/  MOV R10, R2 ;  /* 0x00000002000a7202 */ /* 0x000fe40000000f00 */
[----:B------:R-:W-:-:S07]  /*0e00*/  MOV R11, R3 ;  /* 0x00000003000b7202 */ /* 0x000fce0000000f00 */
.L_x_24:
[----:B------:R-:W-:Y:S02]  /*0e10*/  MOV R4, R10 ;  /* 0x0000000a00047202 */ /* 0x000fe40000000f00 */
[----:B------:R-:W-:-:S05]  /*0e20*/  MOV R5, R11 ;  /* 0x0000000b00057202 */ /* 0x000fca0000000f00 */
[----:B------:R0:W2:Y:S02]  /*0e30*/  LDG.E R3, desc[UR4][R4.64] ;  /* 0x0000000404037981 */ /* 0x0000a4000c1e1900 */
[----:B0-----:R-:W-:Y:S02]  /*0e40*/  MOV R4, R12 ;  /* 0x0000000c00047202 */ /* 0x001fe40000000f00 */
[----:B------:R-:W-:-:S05]  /*0e50*/  MOV R5, R13 ;  /* 0x0000000d00057202 */ /* 0x000fca0000000f00 */
[----:B------:R-:W3:Y:S01]  /*0e60*/  LDG.E R9, desc[UR4][R4.64] ;  /* 0x0000000404097981 */ /* 0x000ee2000c1e1900 */
[----:B--2---:R-:W-:-:S06]  /*0e70*/  IMAD.WIDE.U32 R2, R3, 0x4, R6 ;  /* 0x0000000403027825 */ /* 0x004fcc00078e0006 */
[----:B------:R-:W3:Y:S01]  /*0e80*/  LDG.E R2, desc[UR4][R2.64] ;  /* 0x0000000402027981 */ /* 0x000ee2000c1e1900 */
[----:B------:R-:W-:-:S04]  /*0e90*/  IADD3 R8, PT, PT, R8, 0x1, RZ ;  /* 0x0000000108087810 */ /* 0x000fc80007ffe0ff */
[----:B------:R-:W-:Y:S02]  /*0ea0*/  ISETP.NE.AND P0, PT, R8, RZ, PT ;  /* 0x000000ff0800720c */ /* 0x000fe40003f05270 */
[----:B------:R-:W-:Y:S02]  /*0eb0*/  IADD3 R12, P1, PT, R12, 0x4, RZ ;  /* 0x000000040c0c7810 */ /* 0x000fe40007f3e0ff */
[----:B------:R-:W-:Y:S02]  /*0ec0*/  IADD3 R10, P2, PT, R10, 0x4, RZ ;  /* 0x000000040a0a7810 */ /* 0x000fe40007f5e0ff */
[----:B------:R-:W-:Y:S02]  /*0ed0*/  IADD3.X R13, PT, PT, RZ, R13, RZ, P1, !PT ;  /* 0x0000000dff0d7210 */ /* 0x000fe40000ffe4ff */
[----:B------:R-:W-:Y:S01]  /*0ee0*/  IADD3.X R11, PT, PT, RZ, R11, RZ, P2, !PT ;  /* 0x0000000bff0b7210 */ /* 0x000fe200017fe4ff */
[----:B---3--:R-:W-:-:S04]  /*0ef0*/  FFMA R22, R9, R2, R22 ;  /* 0x0000000209167223 */ /* 0x008fc80000000016 */
[----:B------:R-:W-:Y:S05]  /*0f00*/  @P0 BRA `(.L_x_24) ;  /* 0xfffffffc00c00947 */ /* 0x000fea000383ffff */
.L_x_16:
[----:B------:R-:W-:Y:S05]  /*0f10*/  BSYNC.RECONVERGENT B0 ;  /* 0x0000000000007941 */ /* 0x000fea0003800200 */
.L_x_15:
[----:B------:R-:W0:Y:S02]  /*0f20*/  LDC.64 R2, c[0x0][0x3a8] ;  /* 0x0000ea00ff027b82 */ /* 0x000e240000000a00 */
[----:B0-----:R-:W-:-:S05]  /*0f30*/  IMAD.WIDE.U32 R2, R0, 0x4, R2 ;  /* 0x0000000400027825 */ /* 0x001fca00078e0002 */
[----:B------:R-:W-:Y:S01]  /*0f40*/  STG.E desc[UR4][R2.64], R22 ;  /* 0x0000001602007986 */ /* 0x000fe2000c101904 */
[----:B------:R-:W-:Y:S05]  /*0f50*/  EXIT ;  /* 0x000000000000794d */ /* 0x000fea0003800000 */
.L_x_25:
        /* <DEDUP_REMOVED lines=10> */
.L_x_27:


//--------------------- .nv.shared._Z24CooToCsrConversionKernelPjS_PfS_S_S0_jS_S_S_S_ --------------------------
	.section	.nv.shared._Z24CooToCsrConversionKernelPjS_PfS_S_S0_jS_S_S_S_,"aw",@nobits
	.sectionflags	@""
	.align	4
.nv.shared._Z24CooToCsrConversionKernelPjS_PfS_S_S0_jS_S_S_S_:
	.zero		1044


//--------------------- .nv.shared.reserved.0     --------------------------
	.section	.nv.shared.reserved.0,"aw",@nobits
	.weak		__nv_reservedSMEM_offset_0_alias
	.size		__nv_reservedSMEM_offset_0_alias, 0, 64
	.other		__nv_reservedSMEM_offset_0_alias,@"STO_CUDA_RESERVED_SHARED STV_DEFAULT"
__nv_reservedSMEM_offset_0_alias:
	.zero		0
	.zero		64


//--------------------- .nv.constant0._Z24CooToCsrConversionKernelPjS_PfS_S_S0_jS_S_S_S_ --------------------------
	.section	.nv.constant0._Z24CooToCsrConversionKernelPjS_PfS_S_S0_jS_S_S_S_,"a",@progbits
	.sectionflags	@""
	.align	4
.nv.constant0._Z24CooToCsrConversionKernelPjS_PfS_S_S0_jS_S_S_S_:
	.zero		984


//--------------------- .nv.constant0._Z24SparseMatVecMulCsrKernelPjS_PfjS0_S0_ --------------------------
	.section	.nv.constant0._Z24SparseMatVecMulCsrKernelPjS_PfjS0_S0_,"a",@progbits
	.sectionflags	@""
	.align	4
.nv.constant0._Z24SparseMatVecMulCsrKernelPjS_PfjS0_S0_:
	.zero		944


//--------------------- SYMBOLS --------------------------

	.type		.nv.reservedSmem.offset0,@object
	.size		.nv.reservedSmem.offset0,0x4
	.type		.nv.reservedSmem.cap,@object
	.size		.nv.reservedSmem.cap,0x4
